// auto-generated by cutlass_sweep.gemm — config: {"arch": "sm_90", "cluster_m": 2, "cluster_n": 1, "dtype": "int8", "dtype_b": "int8", "layout": "nt", "stages": 0, "tile_k": 64, "tile_m": 384, "tile_n": 256}
#include "cutlass/cutlass.h"
#include "cutlass/gemm/collective/collective_builder.hpp"
#include "cutlass/gemm/device/gemm_universal_adapter.h"
#include "cutlass/gemm/kernel/gemm_universal.hpp"
#include "cutlass/epilogue/collective/collective_builder.hpp"

using ElemA = int8_t;
using ElemB = int8_t;
using ElemCD = int8_t;
using Acc  = int32_t;
using TileShape    = cute::Shape<cute::_384, cute::_256, cute::_64>;
using ClusterShape = cute::Shape<cute::_2, cute::_1, cute::_1>;

using CollectiveEpilogue = typename cutlass::epilogue::collective::CollectiveBuilder<
    cutlass::arch::Sm90, cutlass::arch::OpClassTensorOp,
    TileShape, ClusterShape,
    cutlass::epilogue::collective::EpilogueTileAuto,
    Acc, Acc,
    ElemCD, cutlass::layout::RowMajor, 128 / cutlass::sizeof_bits<ElemCD>::value,
    ElemCD, cutlass::layout::RowMajor, 128 / cutlass::sizeof_bits<ElemCD>::value,
    cutlass::epilogue::collective::EpilogueScheduleAuto
  >::CollectiveOp;

using CollectiveMainloop = typename cutlass::gemm::collective::CollectiveBuilder<
    cutlass::arch::Sm90, cutlass::arch::OpClassTensorOp,
    ElemA, cutlass::layout::RowMajor, 128 / cutlass::sizeof_bits<ElemA>::value,
    ElemB, cutlass::layout::ColumnMajor, 128 / cutlass::sizeof_bits<ElemB>::value,
    Acc,
    TileShape, ClusterShape,
    cutlass::gemm::collective::StageCountAutoCarveout<static_cast<int>(sizeof(typename CollectiveEpilogue::SharedStorage))>,
    cutlass::gemm::collective::KernelScheduleAuto
  >::CollectiveOp;

using GemmKernel = cutlass::gemm::kernel::GemmUniversal<
    cute::Shape<int,int,int,int>,
    CollectiveMainloop,
    CollectiveEpilogue
>;
using Gemm = cutlass::gemm::device::GemmUniversalAdapter<GemmKernel>;

// Force the device kernel symbol into the cubin without needing a host main.
auto* _anchor = &cutlass::device_kernel<GemmKernel>;


// ===== COMPILED SASS (sm_90a) =====

	.target	sm_90a

	.elftype	@"ET_EXEC"


//--------------------- .note.nv.tkinfo           --------------------------
	.section	.note.nv.tkinfo,"",@"SHT_NOTE"
	.sectionflags	@"SHF_NOTE_NV_TKINFO"
	.tkinfo
        /*0018*/ 	.word	0x00000002
        /*0030*/ 	.string	""
        /*0030*/ 	.string	"ptxas"
        /*0030*/ 	.string	"Cuda compilation tools, release 13.0, V13.0.88"
        /*0030*/ 	.string	"Build cuda_13.0.r13.0/compiler.36424714_0"
        /*0030*/ 	.string	"-arch sm_90a -m 64 "



//--------------------- .note.nv.cuinfo           --------------------------
	.section	.note.nv.cuinfo,"",@"SHT_NOTE"
	.sectionflags	@"SHF_NOTE_NV_CUINFO"
        /*0018*/ 	.short	0x0002
        /*001a*/ 	.short	0x005a
        /*001c*/ 	.short	0x0082
	.zero		2


//--------------------- .nv.info                  --------------------------
	.section	.nv.info,"",@"SHT_CUDA_INFO"
	.align	4


	//----- nvinfo : EIATTR_REGCOUNT
	.align		4
        /*0000*/ 	.byte	0x04, 0x2f
        /*0002*/ 	.short	(.L_15 - .L_14)
	.align		4
.L_14:
        /*0004*/ 	.word	index@(_ZN7cutlass13device_kernelINS_4gemm6kernel13GemmUniversalIN4cute5tupleIJiiiiEEENS1_10collective13CollectiveMmaINS1_34MainloopSm90TmaGmmaWarpSpecializedILi5ENS5_IJNS4_1CILi2EEENSA_ILi1EEESC_EEENS1_35KernelTmaWarpSpecializedCooperativeEEENS5_IJNSA_ILi384EEENSA_ILi256EEENSA_ILi64EEEEEEaNS5_IJlSC_lEEEaSK_NS4_8TiledMMAINS4_8MMA_AtomIJNS4_4SM904GMMA27MMA_64x256x32_S32S8S8_SS_TNEEEENS4_6LayoutISD_NS5_IJSC_NSA_ILi0EEESS_EEEEENS5_IJNS4_10UnderscoreESV_SV_EEEEENS4_13SM90_TMA_LOADENS4_14ComposedLayoutINS4_7SwizzleILi2ELi4ELi3EEENS4_18smem_ptr_flag_bitsILi8EEENSR_INS5_IJNSA_ILi8EEESI_EEENS5_IJSI_SC_EEEEEEEvNS4_8identityENS4_23SM90_TMA_LOAD_MULTICASTES18_vS19_EENS_8epilogue10collective6detail29Sm90TmaWarpSpecializedAdapterINS1D_15DefaultEpilogueIaSK_SK_NS1C_6thread17LinearCombinationIaLi1EiiLNS1H_9ScaleType4KindE0ELNS_15FloatRoundStyleE2EaEENS1_15EpilogueDefaultEEEEEvvEEEEvNT_6ParamsE)
        /*0008*/ 	.word	0x000000a8


	//----- nvinfo : EIATTR_FRAME_SIZE
	.align		4
.L_15:
        /*000c*/ 	.byte	0x04, 0x11
        /*000e*/ 	.short	(.L_17 - .L_16)
	.align		4
.L_16:
        /*0010*/ 	.word	index@(_ZN7cutlass13device_kernelINS_4gemm6kernel13GemmUniversalIN4cute5tupleIJiiiiEEENS1_10collective13CollectiveMmaINS1_34MainloopSm90TmaGmmaWarpSpecializedILi5ENS5_IJNS4_1CILi2EEENSA_ILi1EEESC_EEENS1_35KernelTmaWarpSpecializedCooperativeEEENS5_IJNSA_ILi384EEENSA_ILi256EEENSA_ILi64EEEEEEaNS5_IJlSC_lEEEaSK_NS4_8TiledMMAINS4_8MMA_AtomIJNS4_4SM904GMMA27MMA_64x256x32_S32S8S8_SS_TNEEEENS4_6LayoutISD_NS5_IJSC_NSA_ILi0EEESS_EEEEENS5_IJNS4_10UnderscoreESV_SV_EEEEENS4_13SM90_TMA_LOADENS4_14ComposedLayoutINS4_7SwizzleILi2ELi4ELi3EEENS4_18smem_ptr_flag_bitsILi8EEENSR_INS5_IJNSA_ILi8EEESI_EEENS5_IJSI_SC_EEEEEEEvNS4_8identityENS4_23SM90_TMA_LOAD_MULTICASTES18_vS19_EENS_8epilogue10collective6detail29Sm90TmaWarpSpecializedAdapterINS1D_15DefaultEpilogueIaSK_SK_NS1C_6thread17LinearCombinationIaLi1EiiLNS1H_9ScaleType4KindE0ELNS_15FloatRoundStyleE2EaEENS1_15EpilogueDefaultEEEEEvvEEEEvNT_6ParamsE)
        /*0014*/ 	.word	0x00000ad0


	//----- nvinfo : EIATTR_MIN_STACK_SIZE
	.align		4
.L_17:
        /*0018*/ 	.byte	0x04, 0x12
        /*001a*/ 	.short	(.L_19 - .L_18)
	.align		4
.L_18:
        /*001c*/ 	.word	index@(_ZN7cutlass13device_kernelINS_4gemm6kernel13GemmUniversalIN4cute5tupleIJiiiiEEENS1_10collective13CollectiveMmaINS1_34MainloopSm90TmaGmmaWarpSpecializedILi5ENS5_IJNS4_1CILi2EEENSA_ILi1EEESC_EEENS1_35KernelTmaWarpSpecializedCooperativeEEENS5_IJNSA_ILi384EEENSA_ILi256EEENSA_ILi64EEEEEEaNS5_IJlSC_lEEEaSK_NS4_8TiledMMAINS4_8MMA_AtomIJNS4_4SM904GMMA27MMA_64x256x32_S32S8S8_SS_TNEEEENS4_6LayoutISD_NS5_IJSC_NSA_ILi0EEESS_EEEEENS5_IJNS4_10UnderscoreESV_SV_EEEEENS4_13SM90_TMA_LOADENS4_14ComposedLayoutINS4_7SwizzleILi2ELi4ELi3EEENS4_18smem_ptr_flag_bitsILi8EEENSR_INS5_IJNSA_ILi8EEESI_EEENS5_IJSI_SC_EEEEEEEvNS4_8identityENS4_23SM90_TMA_LOAD_MULTICASTES18_vS19_EENS_8epilogue10collective6detail29Sm90TmaWarpSpecializedAdapterINS1D_15DefaultEpilogueIaSK_SK_NS1C_6thread17LinearCombinationIaLi1EiiLNS1H_9ScaleType4KindE0ELNS_15FloatRoundStyleE2EaEENS1_15EpilogueDefaultEEEEEvvEEEEvNT_6ParamsE)
        /*0020*/ 	.word	0x00000ad0
.L_19:


//--------------------- .nv.compat                --------------------------
	.section	.nv.compat,"",@"SHT_CUDA_COMPAT_INFO"
	.align	4
        /*0000*/ 	.byte	0x02, 0x09, 0x01, 0x00, 0x02, 0x02, 0x04, 0x00, 0x02, 0x05, 0x05, 0x00, 0x03, 0x07, 0x01, 0x01
        /*0010*/ 	.byte	0x02, 0x03, 0x01, 0x00, 0x02, 0x06, 0x01, 0x00, 0x04, 0x0b, 0x08, 0x00, 0x00, 0x00, 0x00, 0x00
        /*0020*/ 	.byte	0x00, 0x00, 0x00, 0x00


//--------------------- .nv.info._ZN7cutlass13device_kernelINS_4gemm6kernel13GemmUniversalIN4cute5tupleIJiiiiEEENS1_10collective13CollectiveMmaINS1_34MainloopSm90TmaGmmaWarpSpecializedILi5ENS5_IJNS4_1CILi2EEENSA_ILi1EEESC_EEENS1_35KernelTmaWarpSpecializedCooperativeEEENS5_IJNSA_ILi384EEENSA_ILi256EEENSA_ILi64EEEEEEaNS5_IJlSC_lEEEaSK_NS4_8TiledMMAINS4_8MMA_AtomIJNS4_4SM904GMMA27MMA_64x256x32_S32S8S8_SS_TNEEEENS4_6LayoutISD_NS5_IJSC_NSA_ILi0EEESS_EEEEENS5_IJNS4_10UnderscoreESV_SV_EEEEENS4_13SM90_TMA_LOADENS4_14ComposedLayoutINS4_7SwizzleILi2ELi4ELi3EEENS4_18smem_ptr_flag_bitsILi8EEENSR_INS5_IJNSA_ILi8EEESI_EEENS5_IJSI_SC_EEEEEEEvNS4_8identityENS4_23SM90_TMA_LOAD_MULTICASTES18_vS19_EENS_8epilogue10collective6detail29Sm90TmaWarpSpecializedAdapterINS1D_15DefaultEpilogueIaSK_SK_NS1C_6thread17LinearCombinationIaLi1EiiLNS1H_9ScaleType4KindE0ELNS_15FloatRoundStyleE2EaEENS1_15EpilogueDefaultEEEEEvvEEEEvNT_6ParamsE --------------------------
	.section	.nv.info._ZN7cutlass13device_kernelINS_4gemm6kernel13GemmUniversalIN4cute5tupleIJiiiiEEENS1_10collective13CollectiveMmaINS1_34MainloopSm90TmaGmmaWarpSpecializedILi5ENS5_IJNS4_1CILi2EEENSA_ILi1EEESC_EEENS1_35KernelTmaWarpSpecializedCooperativeEEENS5_IJNSA_ILi384EEENSA_ILi256EEENSA_ILi64EEEEEEaNS5_IJlSC_lEEEaSK_NS4_8TiledMMAINS4_8MMA_AtomIJNS4_4SM904GMMA27MMA_64x256x32_S32S8S8_SS_TNEEEENS4_6LayoutISD_NS5_IJSC_NSA_ILi0EEESS_EEEEENS5_IJNS4_10UnderscoreESV_SV_EEEEENS4_13SM90_TMA_LOADENS4_14ComposedLayoutINS4_7SwizzleILi2ELi4ELi3EEENS4_18smem_ptr_flag_bitsILi8EEENSR_INS5_IJNSA_ILi8EEESI_EEENS5_IJSI_SC_EEEEEEEvNS4_8identityENS4_23SM90_TMA_LOAD_MULTICASTES18_vS19_EENS_8epilogue10collective6detail29Sm90TmaWarpSpecializedAdapterINS1D_15DefaultEpilogueIaSK_SK_NS1C_6thread17LinearCombinationIaLi1EiiLNS1H_9ScaleType4KindE0ELNS_15FloatRoundStyleE2EaEENS1_15EpilogueDefaultEEEEEvvEEEEvNT_6ParamsE,"",@"SHT_CUDA_INFO"
	.sectionflags	@""
	.align	4


	//----- nvinfo : EIATTR_CUDA_API_VERSION
	.align		4
        /*0000*/ 	.byte	0x04, 0x37
        /*0002*/ 	.short	(.L_21 - .L_20)
.L_20:
        /*0004*/ 	.word	0x00000082


	//----- nvinfo : EIATTR_KPARAM_INFO
	.align		4
.L_21:
        /*0008*/ 	.byte	0x04, 0x17
        /*000a*/ 	.short	(.L_23 - .L_22)
.L_22:
        /*000c*/ 	.word	0x00000000
        /*0010*/ 	.short	0x0000
        /*0012*/ 	.short	0x0070
        /*0014*/ 	.byte	0x00, 0xf0, 0x01, 0x10


	//----- nvinfo : EIATTR_SPARSE_MMA_MASK
	.align		4
.L_23:
        /*0018*/ 	.byte	0x03, 0x50
        /*001a*/ 	.short	0x0000


	//----- nvinfo : EIATTR_MAXREG_COUNT
	.align		4
        /*001c*/ 	.byte	0x03, 0x1b
        /*001e*/ 	.short	0x00a8


	//----- nvinfo : EIATTR_NUM_BARRIERS
	.align		4
        /*0020*/ 	.byte	0x02, 0x4c
        /*0022*/ 	.byte	0x01
	.zero		1


	//----- nvinfo : EIATTR_EXTERNS
	.align		4
        /*0024*/ 	.byte	0x04, 0x0f
        /*0026*/ 	.short	(.L_25 - .L_24)


	//   ....[0]....
	.align		4
.L_24:
        /*0028*/ 	.word	index@(__assertfail)


	//----- nvinfo : EIATTR_ANNOTATIONS
	.align		4
.L_25:
        /*002c*/ 	.byte	0x04, 0x55
        /*002e*/ 	.short	(.L_27 - .L_26)


	//   ....[0]....
.L_26:
        /*0030*/ 	.word	0x00000001
        /*0034*/ 	.byte	0x10, 0x0a, 0x00, 0x00, 0x01, 0x00, 0x00, 0x00, 0x30, 0x0a, 0x00, 0x00, 0x01, 0x00, 0x00, 0x00
        /* <DEDUP_REMOVED lines=991> */
        /*3e34*/ 	.byte	0x20, 0xe6, 0x01, 0x00


	//----- nvinfo : EIATTR_MERCURY_ISA_VERSION
	.align		4
.L_27:
        /*3e38*/ 	.byte	0x03, 0x5f
        /*3e3a*/ 	.short	0x0101


	//----- nvinfo : EIATTR_INT_WARP_WIDE_INSTR_OFFSETS
	.align		4
        /*3e3c*/ 	.byte	0x04, 0x31
        /*3e3e*/ 	.short	(.L_29 - .L_28)


	//   ....[0]....
.L_28:
        /*3e40*/ 	.word	0x000005a0


	//   ....[1]....
        /*3e44*/ 	.word	0x000005b0


	//   ....[2]....
        /*3e48*/ 	.word	0x00000720


	//----- nvinfo : EIATTR_COOP_GROUP_MASK_REGIDS
	.align		4
.L_29:
        /*3e4c*/ 	.byte	0x04, 0x29
        /*3e4e*/ 	.short	(.L_31 - .L_30)


	//   ....[0]....
.L_30:
        /*3e50*/ 	.word	0xffffffff


	//   ....[1]....
        /*3e54*/ 	.word	0xffffffff


	//   ....[2]....
        /*3e58*/ 	.word	0xffffffff


	//   ....[3]....
        /*3e5c*/ 	.word	0xffffffff


	//   ....[4]....
        /*3e60*/ 	.word	0xffffffff


	//   ....[5]....
        /*3e64*/ 	.word	0xffffffff


	//----- nvinfo : EIATTR_COOP_GROUP_INSTR_OFFSETS
	.align		4
.L_31:
        /*3e68*/ 	.byte	0x04, 0x28
        /*3e6a*/ 	.short	(.L_33 - .L_32)


	//   ....[0]....
.L_32:
        /*3e6c*/ 	.word	0x00000070


	//   ....[1]....
        /*3e70*/ 	.word	0x00000080


	//   ....[2]....
        /*3e74*/ 	.word	0x000001a0


	//   ....[3]....
        /*3e78*/ 	.word	0x000003f0


	//   ....[4]....
        /*3e7c*/ 	.word	0x00000860


	//   ....[5]....
        /*3e80*/ 	.word	0x00001480


	//----- nvinfo : EIATTR_REG_RECONFIG
	.align		4
.L_33:
        /*3e84*/ 	.byte	0x01, 0x54
	.zero		2


	//----- nvinfo : EIATTR_SYSCALL_OFFSETS
	.align		4
        /*3e88*/ 	.byte	0x04, 0x46
        /*3e8a*/ 	.short	(.L_35 - .L_34)


	//   ....[0]....
.L_34:
        /*3e8c*/ 	.word	0x00001630


	//----- nvinfo : EIATTR_MBARRIER_INSTR_OFFSETS
	.align		4
.L_35:
        /*3e90*/ 	.byte	0x04, 0x39
        /*3e92*/ 	.short	(.L_37 - .L_36)


	//   ....[0]....
.L_36:
        /*3e94*/ 	.word	0x00000320
        /*3e98*/ 	.word	0x000000ff
        /*3e9c*/ 	.word	0x00000000
        /*3ea0*/ 	.short	0x0100
        /*3ea2*/ 	.byte	0x08
	.zero		1


	//   ....[1]....
        /*3ea4*/ 	.word	0x00000330
        /*3ea8*/ 	.word	0x000000ff
        /*3eac*/ 	.word	0x00000028
        /*3eb0*/ 	.short	0x0100
        /*3eb2*/ 	.byte	0x08
	.zero		1


	//   ....[2]....
        /*3eb4*/ 	.word	0x00000340
        /*3eb8*/ 	.word	0x000000ff
        /*3ebc*/ 	.word	0x00000008
        /*3ec0*/ 	.short	0x0100
        /*3ec2*/ 	.byte	0x08
	.zero		1


	//   ....[3]....
        /*3ec4*/ 	.word	0x00000350
        /*3ec8*/ 	.word	0x000000ff
        /*3ecc*/ 	.word	0x00000030
        /*3ed0*/ 	.short	0x0100
        /*3ed2*/ 	.byte	0x08
	.zero		1


	//   ....[4]....
        /*3ed4*/ 	.word	0x00000360
        /*3ed8*/ 	.word	0x000000ff
        /*3edc*/ 	.word	0x00000010
        /*3ee0*/ 	.short	0x0100
        /*3ee2*/ 	.byte	0x08
	.zero		1


	//   ....[5]....
        /*3ee4*/ 	.word	0x00000370
        /*3ee8*/ 	.word	0x000000ff
        /*3eec*/ 	.word	0x00000038
        /*3ef0*/ 	.short	0x0100
        /*3ef2*/ 	.byte	0x08
	.zero		1


	//   ....[6]....
        /*3ef4*/ 	.word	0x00000380
        /*3ef8*/ 	.word	0x000000ff
        /*3efc*/ 	.word	0x00000018
        /*3f00*/ 	.short	0x0100
        /*3f02*/ 	.byte	0x08
	.zero		1


	//   ....[7]....
        /*3f04*/ 	.word	0x00000390
        /*3f08*/ 	.word	0x000000ff
        /*3f0c*/ 	.word	0x00000040
        /*3f10*/ 	.short	0x0100
        /*3f12*/ 	.byte	0x08
	.zero		1


	//   ....[8]....
        /*3f14*/ 	.word	0x000003a0
        /*3f18*/ 	.word	0x000000ff
        /*3f1c*/ 	.word	0x00000020
        /*3f20*/ 	.short	0x0100
        /*3f22*/ 	.byte	0x08
	.zero		1


	//   ....[9]....
        /*3f24*/ 	.word	0x000003b0
        /*3f28*/ 	.word	0x000000ff
        /*3f2c*/ 	.word	0x00000048
        /*3f30*/ 	.short	0x0100
        /*3f32*/ 	.byte	0x08
	.zero		1


	//   ....[10]....
        /*3f34*/ 	.word	0x00000790
        /*3f38*/ 	.word	0x000000ff
        /*3f3c*/ 	.word	0x00000060
        /*3f40*/ 	.short	0x0100
        /*3f42*/ 	.byte	0x06
	.zero		1


	//   ....[11]....
        /*3f44*/ 	.word	0x000007c0
        /*3f48*/ 	.word	0x000000ff
        /*3f4c*/ 	.word	0x00000068
        /*3f50*/ 	.short	0x0100
        /*3f52*/ 	.byte	0x06
	.zero		1


	//   ....[12]....
        /*3f54*/ 	.word	0x00001710
        /*3f58*/ 	.word	0x00000003
        /*3f5c*/ 	.word	0x00000000
        /*3f60*/ 	.short	0x010a
        /*3f62*/ 	.byte	0x3f
	.zero		1


	//   ....[13]....
        /*3f64*/ 	.word	0x00001750
        /*3f68*/ 	.word	0x00000003
        /*3f6c*/ 	.word	0x00000000
        /*3f70*/ 	.short	0x010a
        /*3f72*/ 	.byte	0x3f
	.zero		1


	//   ....[14]....
        /*3f74*/ 	.word	0x00004650
        /*3f78*/ 	.word	0x00000004
        /*3f7c*/ 	.word	0x00000000
        /*3f80*/ 	.short	0x010a
        /*3f82*/ 	.byte	0x3f
	.zero		1


	//   ....[15]....
        /*3f84*/ 	.word	0x00004690
        /*3f88*/ 	.word	0x00000004
        /*3f8c*/ 	.word	0x00000000
        /*3f90*/ 	.short	0x010a
        /*3f92*/ 	.byte	0x3f
	.zero		1


	//   ....[16]....
        /*3f94*/ 	.word	0x00008c20
        /*3f98*/ 	.word	0x00000004
        /*3f9c*/ 	.word	0x00000000
        /*3fa0*/ 	.short	0x0101
        /*3fa2*/ 	.byte	0x3f
	.zero		1


	//   ....[17]....
        /*3fa4*/ 	.word	0x00008e30
        /*3fa8*/ 	.word	0x00000000
        /*3fac*/ 	.word	0x00000000
        /*3fb0*/ 	.short	0x0101
        /*3fb2*/ 	.byte	0x3f
	.zero		1


	//   ....[18]....
        /*3fb4*/ 	.word	0x0001e190
        /*3fb8*/ 	.word	0x0000000f
        /*3fbc*/ 	.word	0x00000028
        /*3fc0*/ 	.short	0x010a
        /*3fc2*/ 	.byte	0x3f
	.zero		1


	//   ....[19]....
        /*3fc4*/ 	.word	0x0001e530
        /*3fc8*/ 	.word	0x00000002
        /*3fcc*/ 	.word	0x00000068
        /*3fd0*/ 	.short	0x0101
        /*3fd2*/ 	.byte	0x3f
	.zero		1


	//   ....[20]....
        /*3fd4*/ 	.word	0x0001ed30
        /*3fd8*/ 	.word	0x00000005
        /*3fdc*/ 	.word	0x00000000
        /*3fe0*/ 	.short	0x010a
        /*3fe2*/ 	.byte	0x3f
	.zero		1


	//   ....[21]....
        /*3fe4*/ 	.word	0x0001edc0
        /*3fe8*/ 	.word	0x00000007
        /*3fec*/ 	.word	0x00000000
        /*3ff0*/ 	.short	0x010a
        /*3ff2*/ 	.byte	0x3f
	.zero		1


	//   ....[22]....
        /*3ff4*/ 	.word	0x0001ee50
        /*3ff8*/ 	.word	0x00000007
        /*3ffc*/ 	.word	0x00000000
        /*4000*/ 	.short	0x010a
        /*4002*/ 	.byte	0x3f
	.zero		1


	//   ....[23]....
        /*4004*/ 	.word	0x0001eee0
        /*4008*/ 	.word	0x00000007
        /*400c*/ 	.word	0x00000000
        /*4010*/ 	.short	0x010a
        /*4012*/ 	.byte	0x3f
	.zero		1


	//   ....[24]....
        /*4014*/ 	.word	0x0001ef70
        /*4018*/ 	.word	0x00000003
        /*401c*/ 	.word	0x00000000
        /*4020*/ 	.short	0x010a
        /*4022*/ 	.byte	0x3f
	.zero		1


	//   ....[25]....
        /*4024*/ 	.word	0x0001efd0
        /*4028*/ 	.word	0x00000003
        /*402c*/ 	.word	0x00000000
        /*4030*/ 	.short	0x010a
        /*4032*/ 	.byte	0x3f
	.zero		1


	//   ....[26]....
        /*4034*/ 	.word	0x0001f020
        /*4038*/ 	.word	0x00000004
        /*403c*/ 	.word	0x00000000
        /*4040*/ 	.short	0x010a
        /*4042*/ 	.byte	0x3f
	.zero		1


	//   ....[27]....
        /*4044*/ 	.word	0x0001f0f0
        /*4048*/ 	.word	0x0000000f
        /*404c*/ 	.word	0x00000028
        /*4050*/ 	.short	0x010a
        /*4052*/ 	.byte	0x3f
	.zero		1


	//   ....[28]....
        /*4054*/ 	.word	0x0001f1c0
        /*4058*/ 	.word	0x00000005
        /*405c*/ 	.word	0x00000000
        /*4060*/ 	.short	0x010a
        /*4062*/ 	.byte	0x3f
	.zero		1


	//   ....[29]....
        /*4064*/ 	.word	0x0001f210
        /*4068*/ 	.word	0x00000007
        /*406c*/ 	.word	0x00000000
        /*4070*/ 	.short	0x010a
        /*4072*/ 	.byte	0x3f
	.zero		1


	//   ....[30]....
        /*4074*/ 	.word	0x0001f260
        /*4078*/ 	.word	0x00000007
        /*407c*/ 	.word	0x00000000
        /*4080*/ 	.short	0x010a
        /*4082*/ 	.byte	0x3f
	.zero		1


	//   ....[31]....
        /*4084*/ 	.word	0x0001f2b0
        /*4088*/ 	.word	0x00000007
        /*408c*/ 	.word	0x00000000
        /*4090*/ 	.short	0x010a
        /*4092*/ 	.byte	0x3f
	.zero		1


	//----- nvinfo : EIATTR_NUM_MBARRIERS
	.align		4
.L_37:
        /*4094*/ 	.byte	0x03, 0x38
        /*4096*/ 	.short	0x000c


	//----- nvinfo : EIATTR_EXIT_INSTR_OFFSETS
	.align		4
        /*4098*/ 	.byte	0x04, 0x1c
        /*409a*/ 	.short	(.L_39 - .L_38)


	//   ....[0]....
.L_38:
        /*409c*/ 	.word	0x00000ac0


	//   ....[1]....
        /*40a0*/ 	.word	0x00001350


	//   ....[2]....
        /*40a4*/ 	.word	0x0001d7f0


	//   ....[3]....
        /*40a8*/ 	.word	0x0001de10


	//   ....[4]....
        /*40ac*/ 	.word	0x0001efc0


	//----- nvinfo : EIATTR_MAX_THREADS
	.align		4
.L_39:
        /*40b0*/ 	.byte	0x04, 0x05
        /*40b2*/ 	.short	(.L_41 - .L_40)
.L_40:
        /*40b4*/ 	.word	0x00000180
        /*40b8*/ 	.word	0x00000001
        /*40bc*/ 	.word	0x00000001


	//----- nvinfo : EIATTR_CRS_STACK_SIZE
	.align		4
.L_41:
        /*40c0*/ 	.byte	0x04, 0x1e
        /*40c2*/ 	.short	(.L_43 - .L_42)
.L_42:
        /*40c4*/ 	.word	0x00000000


	//----- nvinfo : EIATTR_CBANK_PARAM_SIZE
	.align		4
.L_43:
        /*40c8*/ 	.byte	0x03, 0x19
        /*40ca*/ 	.short	0x0470


	//----- nvinfo : EIATTR_PARAM_CBANK
	.align		4
        /*40cc*/ 	.byte	0x04, 0x0a
        /*40ce*/ 	.short	(.L_45 - .L_44)
	.align		4
.L_44:
        /*40d0*/ 	.word	index@(.nv.constant0._ZN7cutlass13device_kernelINS_4gemm6kernel13GemmUniversalIN4cute5tupleIJiiiiEEENS1_10collective13CollectiveMmaINS1_34MainloopSm90TmaGmmaWarpSpecializedILi5ENS5_IJNS4_1CILi2EEENSA_ILi1EEESC_EEENS1_35KernelTmaWarpSpecializedCooperativeEEENS5_IJNSA_ILi384EEENSA_ILi256EEENSA_ILi64EEEEEEaNS5_IJlSC_lEEEaSK_NS4_8TiledMMAINS4_8MMA_AtomIJNS4_4SM904GMMA27MMA_64x256x32_S32S8S8_SS_TNEEEENS4_6LayoutISD_NS5_IJSC_NSA_ILi0EEESS_EEEEENS5_IJNS4_10UnderscoreESV_SV_EEEEENS4_13SM90_TMA_LOADENS4_14ComposedLayoutINS4_7SwizzleILi2ELi4ELi3EEENS4_18smem_ptr_flag_bitsILi8EEENSR_INS5_IJNSA_ILi8EEESI_EEENS5_IJSI_SC_EEEEEEEvNS4_8identityENS4_23SM90_TMA_LOAD_MULTICASTES18_vS19_EENS_8epilogue10collective6detail29Sm90TmaWarpSpecializedAdapterINS1D_15DefaultEpilogueIaSK_SK_NS1C_6thread17LinearCombinationIaLi1EiiLNS1H_9ScaleType4KindE0ELNS_15FloatRoundStyleE2EaEENS1_15EpilogueDefaultEEEEEvvEEEEvNT_6ParamsE)
        /*40d4*/ 	.short	0x0210
        /*40d6*/ 	.short	0x0470


	//----- nvinfo : EIATTR_SW_WAR
	.align		4
.L_45:
        /*40d8*/ 	.byte	0x04, 0x36
        /*40da*/ 	.short	(.L_47 - .L_46)
.L_46:
        /*40dc*/ 	.word	0x00000008
.L_47:


//--------------------- .nv.callgraph             --------------------------
	.section	.nv.callgraph,"",@"SHT_CUDA_CALLGRAPH"
	.align	4
	.sectionentsize	8
	.align		4
        /*0000*/ 	.word	0x00000000
	.align		4
        /*0004*/ 	.word	0xffffffff
	.align		4
        /*0008*/ 	.word	index@(_ZN7cutlass13device_kernelINS_4gemm6kernel13GemmUniversalIN4cute5tupleIJiiiiEEENS1_10collective13CollectiveMmaINS1_34MainloopSm90TmaGmmaWarpSpecializedILi5ENS5_IJNS4_1CILi2EEENSA_ILi1EEESC_EEENS1_35KernelTmaWarpSpecializedCooperativeEEENS5_IJNSA_ILi384EEENSA_ILi256EEENSA_ILi64EEEEEEaNS5_IJlSC_lEEEaSK_NS4_8TiledMMAINS4_8MMA_AtomIJNS4_4SM904GMMA27MMA_64x256x32_S32S8S8_SS_TNEEEENS4_6LayoutISD_NS5_IJSC_NSA_ILi0EEESS_EEEEENS5_IJNS4_10UnderscoreESV_SV_EEEEENS4_13SM90_TMA_LOADENS4_14ComposedLayoutINS4_7SwizzleILi2ELi4ELi3EEENS4_18smem_ptr_flag_bitsILi8EEENSR_INS5_IJNSA_ILi8EEESI_EEENS5_IJSI_SC_EEEEEEEvNS4_8identityENS4_23SM90_TMA_LOAD_MULTICASTES18_vS19_EENS_8epilogue10collective6detail29Sm90TmaWarpSpecializedAdapterINS1D_15DefaultEpilogueIaSK_SK_NS1C_6thread17LinearCombinationIaLi1EiiLNS1H_9ScaleType4KindE0ELNS_15FloatRoundStyleE2EaEENS1_15EpilogueDefaultEEEEEvvEEEEvNT_6ParamsE)
	.align		4
        /*000c*/ 	.word	index@(__assertfail)
	.align		4
        /*0010*/ 	.word	0x00000000
	.align		4
        /*0014*/ 	.word	0xfffffffe
	.align		4
        /*0018*/ 	.word	0x00000000
	.align		4
        /*001c*/ 	.word	0xfffffffd
	.align		4
        /*0020*/ 	.word	0x00000000
	.align		4
        /*0024*/ 	.word	0xfffffffc


//--------------------- .nv.constant4             --------------------------
	.section	.nv.constant4,"a",@progbits
	.align	8
	.align		8
.nv.constant4:
        /*0000*/ 	.dword	__assertfail
	.align		8
        /*0008*/ 	.dword	__unnamed_1
	.align		8
        /*0010*/ 	.dword	_ZN40_INTERNAL_8a63653c_4_k_cu_70c1e31e_160954cuda3std3__45__cpo5beginE
	.align		8
        /*0018*/ 	.dword	_ZN40_INTERNAL_8a63653c_4_k_cu_70c1e31e_160954cuda3std3__45__cpo3endE
	.align		8
        /*0020*/ 	.dword	_ZN40_INTERNAL_8a63653c_4_k_cu_70c1e31e_160954cuda3std3__45__cpo6cbeginE
	.align		8
        /*0028*/ 	.dword	_ZN40_INTERNAL_8a63653c_4_k_cu_70c1e31e_160954cuda3std3__45__cpo4cendE
	.align		8
        /*0030*/ 	.dword	_ZN40_INTERNAL_8a63653c_4_k_cu_70c1e31e_160954cuda3std3__442_GLOBAL__N__8a63653c_4_k_cu_70c1e31e_160956ignoreE
	.align		8
        /*0038*/ 	.dword	_ZN40_INTERNAL_8a63653c_4_k_cu_70c1e31e_160954cuda3std3__419piecewise_constructE
	.align		8
        /*0040*/ 	.dword	_ZN40_INTERNAL_8a63653c_4_k_cu_70c1e31e_160954cuda3std3__48in_placeE
	.align		8
        /*0048*/ 	.dword	_ZN40_INTERNAL_8a63653c_4_k_cu_70c1e31e_160954cuda3std6ranges3__45__cpo4swapE
	.align		8
        /*0050*/ 	.dword	_ZN40_INTERNAL_8a63653c_4_k_cu_70c1e31e_160954cuda3std6ranges3__45__cpo9iter_moveE
	.align		8
        /*0058*/ 	.dword	_ZN40_INTERNAL_8a63653c_4_k_cu_70c1e31e_160954cute7productE
	.align		8
        /*0060*/ 	.dword	_ZN40_INTERNAL_8a63653c_4_k_cu_70c1e31e_160954cute1_E
	.align		8
        /*0068*/ 	.dword	$str$22
	.align		8
        /*0070*/ 	.dword	$str$23


//--------------------- .text._ZN7cutlass13device_kernelINS_4gemm6kernel13GemmUniversalIN4cute5tupleIJiiiiEEENS1_10collective13CollectiveMmaINS1_34MainloopSm90TmaGmmaWarpSpecializedILi5ENS5_IJNS4_1CILi2EEENSA_ILi1EEESC_EEENS1_35KernelTmaWarpSpecializedCooperativeEEENS5_IJNSA_ILi384EEENSA_ILi256EEENSA_ILi64EEEEEEaNS5_IJlSC_lEEEaSK_NS4_8TiledMMAINS4_8MMA_AtomIJNS4_4SM904GMMA27MMA_64x256x32_S32S8S8_SS_TNEEEENS4_6LayoutISD_NS5_IJSC_NSA_ILi0EEESS_EEEEENS5_IJNS4_10UnderscoreESV_SV_EEEEENS4_13SM90_TMA_LOADENS4_14ComposedLayoutINS4_7SwizzleILi2ELi4ELi3EEENS4_18smem_ptr_flag_bitsILi8EEENSR_INS5_IJNSA_ILi8EEESI_EEENS5_IJSI_SC_EEEEEEEvNS4_8identityENS4_23SM90_TMA_LOAD_MULTICASTES18_vS19_EENS_8epilogue10collective6detail29Sm90TmaWarpSpecializedAdapterINS1D_15DefaultEpilogueIaSK_SK_NS1C_6thread17LinearCombinationIaLi1EiiLNS1H_9ScaleType4KindE0ELNS_15FloatRoundStyleE2EaEENS1_15EpilogueDefaultEEEEEvvEEEEvNT_6ParamsE --------------------------
	.section	.text._ZN7cutlass13device_kernelINS_4gemm6kernel13GemmUniversalIN4cute5tupleIJiiiiEEENS1_10collective13CollectiveMmaINS1_34MainloopSm90TmaGmmaWarpSpecializedILi5ENS5_IJNS4_1CILi2EEENSA_ILi1EEESC_EEENS1_35KernelTmaWarpSpecializedCooperativeEEENS5_IJNSA_ILi384EEENSA_ILi256EEENSA_ILi64EEEEEEaNS5_IJlSC_lEEEaSK_NS4_8TiledMMAINS4_8MMA_AtomIJNS4_4SM904GMMA27MMA_64x256x32_S32S8S8_SS_TNEEEENS4_6LayoutISD_NS5_IJSC_NSA_ILi0EEESS_EEEEENS5_IJNS4_10UnderscoreESV_SV_EEEEENS4_13SM90_TMA_LOADENS4_14ComposedLayoutINS4_7SwizzleILi2ELi4ELi3EEENS4_18smem_ptr_flag_bitsILi8EEENSR_INS5_IJNSA_ILi8EEESI_EEENS5_IJSI_SC_EEEEEEEvNS4_8identityENS4_23SM90_TMA_LOAD_MULTICASTES18_vS19_EENS_8epilogue10collective6detail29Sm90TmaWarpSpecializedAdapterINS1D_15DefaultEpilogueIaSK_SK_NS1C_6thread17LinearCombinationIaLi1EiiLNS1H_9ScaleType4KindE0ELNS_15FloatRoundStyleE2EaEENS1_15EpilogueDefaultEEEEEvvEEEEvNT_6ParamsE,"ax",@progbits
	.align	128
.text._ZN7cutlass13device_kernelINS_4gemm6kernel13GemmUniversalIN4cute5tupleIJiiiiEEENS1_10collective13CollectiveMmaINS1_34MainloopSm90TmaGmmaWarpSpecializedILi5ENS5_IJNS4_1CILi2EEENSA_ILi1EEESC_EEENS1_35KernelTmaWarpSpecializedCooperativeEEENS5_IJNSA_ILi384EEENSA_ILi256EEENSA_ILi64EEEEEEaNS5_IJlSC_lEEEaSK_NS4_8TiledMMAINS4_8MMA_AtomIJNS4_4SM904GMMA27MMA_64x256x32_S32S8S8_SS_TNEEEENS4_6LayoutISD_NS5_IJSC_NSA_ILi0EEESS_EEEEENS5_IJNS4_10UnderscoreESV_SV_EEEEENS4_13SM90_TMA_LOADENS4_14ComposedLayoutINS4_7SwizzleILi2ELi4ELi3EEENS4_18smem_ptr_flag_bitsILi8EEENSR_INS5_IJNSA_ILi8EEESI_EEENS5_IJSI_SC_EEEEEEEvNS4_8identityENS4_23SM90_TMA_LOAD_MULTICASTES18_vS19_EENS_8epilogue10collective6detail29Sm90TmaWarpSpecializedAdapterINS1D_15DefaultEpilogueIaSK_SK_NS1C_6thread17LinearCombinationIaLi1EiiLNS1H_9ScaleType4KindE0ELNS_15FloatRoundStyleE2EaEENS1_15EpilogueDefaultEEEEEvvEEEEvNT_6ParamsE:
        .type           _ZN7cutlass13device_kernelINS_4gemm6kernel13GemmUniversalIN4cute5tupleIJiiiiEEENS1_10collective13CollectiveMmaINS1_34MainloopSm90TmaGmmaWarpSpecializedILi5ENS5_IJNS4_1CILi2EEENSA_ILi1EEESC_EEENS1_35KernelTmaWarpSpecializedCooperativeEEENS5_IJNSA_ILi384EEENSA_ILi256EEENSA_ILi64EEEEEEaNS5_IJlSC_lEEEaSK_NS4_8TiledMMAINS4_8MMA_AtomIJNS4_4SM904GMMA27MMA_64x256x32_S32S8S8_SS_TNEEEENS4_6LayoutISD_NS5_IJSC_NSA_ILi0EEESS_EEEEENS5_IJNS4_10UnderscoreESV_SV_EEEEENS4_13SM90_TMA_LOADENS4_14ComposedLayoutINS4_7SwizzleILi2ELi4ELi3EEENS4_18smem_ptr_flag_bitsILi8EEENSR_INS5_IJNSA_ILi8EEESI_EEENS5_IJSI_SC_EEEEEEEvNS4_8identityENS4_23SM90_TMA_LOAD_MULTICASTES18_vS19_EENS_8epilogue10collective6detail29Sm90TmaWarpSpecializedAdapterINS1D_15DefaultEpilogueIaSK_SK_NS1C_6thread17LinearCombinationIaLi1EiiLNS1H_9ScaleType4KindE0ELNS_15FloatRoundStyleE2EaEENS1_15EpilogueDefaultEEEEEvvEEEEvNT_6ParamsE,@function
        .size           _ZN7cutlass13device_kernelINS_4gemm6kernel13GemmUniversalIN4cute5tupleIJiiiiEEENS1_10collective13CollectiveMmaINS1_34MainloopSm90TmaGmmaWarpSpecializedILi5ENS5_IJNS4_1CILi2EEENSA_ILi1EEESC_EEENS1_35KernelTmaWarpSpecializedCooperativeEEENS5_IJNSA_ILi384EEENSA_ILi256EEENSA_ILi64EEEEEEaNS5_IJlSC_lEEEaSK_NS4_8TiledMMAINS4_8MMA_AtomIJNS4_4SM904GMMA27MMA_64x256x32_S32S8S8_SS_TNEEEENS4_6LayoutISD_NS5_IJSC_NSA_ILi0EEESS_EEEEENS5_IJNS4_10UnderscoreESV_SV_EEEEENS4_13SM90_TMA_LOADENS4_14ComposedLayoutINS4_7SwizzleILi2ELi4ELi3EEENS4_18smem_ptr_flag_bitsILi8EEENSR_INS5_IJNSA_ILi8EEESI_EEENS5_IJSI_SC_EEEEEEEvNS4_8identityENS4_23SM90_TMA_LOAD_MULTICASTES18_vS19_EENS_8epilogue10collective6detail29Sm90TmaWarpSpecializedAdapterINS1D_15DefaultEpilogueIaSK_SK_NS1C_6thread17LinearCombinationIaLi1EiiLNS1H_9ScaleType4KindE0ELNS_15FloatRoundStyleE2EaEENS1_15EpilogueDefaultEEEEEvvEEEEvNT_6ParamsE,(.L_x_91 - _ZN7cutlass13device_kernelINS_4gemm6kernel13GemmUniversalIN4cute5tupleIJiiiiEEENS1_10collective13CollectiveMmaINS1_34MainloopSm90TmaGmmaWarpSpecializedILi5ENS5_IJNS4_1CILi2EEENSA_ILi1EEESC_EEENS1_35KernelTmaWarpSpecializedCooperativeEEENS5_IJNSA_ILi384EEENSA_ILi256EEENSA_ILi64EEEEEEaNS5_IJlSC_lEEEaSK_NS4_8TiledMMAINS4_8MMA_AtomIJNS4_4SM904GMMA27MMA_64x256x32_S32S8S8_SS_TNEEEENS4_6LayoutISD_NS5_IJSC_NSA_ILi0EEESS_EEEEENS5_IJNS4_10UnderscoreESV_SV_EEEEENS4_13SM90_TMA_LOADENS4_14ComposedLayoutINS4_7SwizzleILi2ELi4ELi3EEENS4_18smem_ptr_flag_bitsILi8EEENSR_INS5_IJNSA_ILi8EEESI_EEENS5_IJSI_SC_EEEEEEEvNS4_8identityENS4_23SM90_TMA_LOAD_MULTICASTES18_vS19_EENS_8epilogue10collective6detail29Sm90TmaWarpSpecializedAdapterINS1D_15DefaultEpilogueIaSK_SK_NS1C_6thread17LinearCombinationIaLi1EiiLNS1H_9ScaleType4KindE0ELNS_15FloatRoundStyleE2EaEENS1_15EpilogueDefaultEEEEEvvEEEEvNT_6ParamsE)
        .other          _ZN7cutlass13device_kernelINS_4gemm6kernel13GemmUniversalIN4cute5tupleIJiiiiEEENS1_10collective13CollectiveMmaINS1_34MainloopSm90TmaGmmaWarpSpecializedILi5ENS5_IJNS4_1CILi2EEENSA_ILi1EEESC_EEENS1_35KernelTmaWarpSpecializedCooperativeEEENS5_IJNSA_ILi384EEENSA_ILi256EEENSA_ILi64EEEEEEaNS5_IJlSC_lEEEaSK_NS4_8TiledMMAINS4_8MMA_AtomIJNS4_4SM904GMMA27MMA_64x256x32_S32S8S8_SS_TNEEEENS4_6LayoutISD_NS5_IJSC_NSA_ILi0EEESS_EEEEENS5_IJNS4_10UnderscoreESV_SV_EEEEENS4_13SM90_TMA_LOADENS4_14ComposedLayoutINS4_7SwizzleILi2ELi4ELi3EEENS4_18smem_ptr_flag_bitsILi8EEENSR_INS5_IJNSA_ILi8EEESI_EEENS5_IJSI_SC_EEEEEEEvNS4_8identityENS4_23SM90_TMA_LOAD_MULTICASTES18_vS19_EENS_8epilogue10collective6detail29Sm90TmaWarpSpecializedAdapterINS1D_15DefaultEpilogueIaSK_SK_NS1C_6thread17LinearCombinationIaLi1EiiLNS1H_9ScaleType4KindE0ELNS_15FloatRoundStyleE2EaEENS1_15EpilogueDefaultEEEEEvvEEEEvNT_6ParamsE,@"STO_CUDA_ENTRY STV_DEFAULT"
_ZN7cutlass13device_kernelINS_4gemm6kernel13GemmUniversalIN4cute5tupleIJiiiiEEENS1_10collective13CollectiveMmaINS1_34MainloopSm90TmaGmmaWarpSpecializedILi5ENS5_IJNS4_1CILi2EEENSA_ILi1EEESC_EEENS1_35KernelTmaWarpSpecializedCooperativeEEENS5_IJNSA_ILi384EEENSA_ILi256EEENSA_ILi64EEEEEEaNS5_IJlSC_lEEEaSK_NS4_8TiledMMAINS4_8MMA_AtomIJNS4_4SM904GMMA27MMA_64x256x32_S32S8S8_SS_TNEEEENS4_6LayoutISD_NS5_IJSC_NSA_ILi0EEESS_EEEEENS5_IJNS4_10UnderscoreESV_SV_EEEEENS4_13SM90_TMA_LOADENS4_14ComposedLayoutINS4_7SwizzleILi2ELi4ELi3EEENS4_18smem_ptr_flag_bitsILi8EEENSR_INS5_IJNSA_ILi8EEESI_EEENS5_IJSI_SC_EEEEEEEvNS4_8identityENS4_23SM90_TMA_LOAD_MULTICASTES18_vS19_EENS_8epilogue10collective6detail29Sm90TmaWarpSpecializedAdapterINS1D_15DefaultEpilogueIaSK_SK_NS1C_6thread17LinearCombinationIaLi1EiiLNS1H_9ScaleType4KindE0ELNS_15FloatRoundStyleE2EaEENS1_15EpilogueDefaultEEEEEvvEEEEvNT_6ParamsE:
[----:B------:R-:W0:Y:S02]  /*0000*/  LDC R1, c[0x0][0x28] ;  /* 0x00000a00ff017b82 */ /* 0x000e240000000800 */
[----:B0-----:R-:W-:Y:S01]  /*0010*/  VIADD R1, R1, 0xfffff530 ;  /* 0xfffff53001017836 */ /* 0x001fe20000000000 */
[----:B------:R-:W0:Y:S01]  /*0020*/  S2R R4, SR_TID.X ;  /* 0x0000000000047919 */ /* 0x000e220000002100 */
[----:B------:R-:W-:Y:S01]  /*0030*/  ELECT P0, URZ, PT ;  /* 0x00000000003f782f */ /* 0x000fe20003800000 */
[----:B------:R-:W-:Y:S01]  /*0040*/  BSSY B0, `(.L_x_0) ;  /* 0x0000015000007945 */ /* 0x000fe20003800000 */
[--C-:B0-----:R-:W-:Y:S02]  /*0050*/  SHF.R.U32.HI R0, RZ, 0x5, R4.reuse ;  /* 0x00000005ff007819 */ /* 0x101fe40000011604 */
[----:B------:R-:W-:-:S03]  /*0060*/  SHF.R.U32.HI R2, RZ, 0x7, R4 ;  /* 0x00000007ff027819 */ /* 0x000fc60000011604 */
[----:B------:R-:W0:Y:S04]  /*0070*/  SHFL.IDX PT, R3, R0, RZ, 0x1f ;  /* 0x00001fff00037589 */ /* 0x000e2800000e0000 */
[----:B------:R-:W1:Y:S01]  /*0080*/  SHFL.IDX PT, R2, R2, RZ, 0x1f ;  /* 0x00001fff02027589 */ /* 0x000e6200000e0000 */
[----:B0-----:R-:W-:Y:S02]  /*0090*/  R2UR UR9, R3 ;  /* 0x00000000030972ca */ /* 0x001fe400000e0000 */
[----:B-1----:R-:W-:-:S11]  /*00a0*/  R2UR UR5, R2 ;  /* 0x00000000020572ca */ /* 0x002fd600000e0000 */
[----:B------:R-:W-:Y:S02]  /*00b0*/  USHF.R.S32.HI UR4, URZ, 0x1f, UR9 ;  /* 0x0000001f3f047899 */ /* 0x000fe40008011409 */
[----:B------:R-:W-:Y:S02]  /*00c0*/  ISETP.NE.OR P0, PT, RZ, UR9, !P0 ;  /* 0x00000009ff007c0c */ /* 0x000fe4000c705670 */
[----:B------:R-:W-:-:S04]  /*00d0*/  ULEA.HI UR4, UR4, UR9, URZ, 0x2 ;  /* 0x0000000904047291 */ /* 0x000fc8000f8f103f */
[----:B------:R-:W-:-:S04]  /*00e0*/  ULOP3.LUT UR4, UR4, 0xfffffffc, URZ, 0xc0, !UPT ;  /* 0xfffffffc04047892 */ /* 0x000fc8000f8ec03f */
[----:B------:R-:W-:-:S03]  /*00f0*/  UIADD3 UR9, UR9, -UR4, URZ ;  /* 0x8000000409097290 */ /* 0x000fc6000fffe03f */
[----:B------:R-:W-:Y:S09]  /*0100*/  @P0 BRA `(.L_x_1) ;  /* 0x0000000000200947 */ /* 0x000ff20003800000 */
[----:B------:R-:W-:Y:S02]  /*0110*/  ULDC.64 UR6, c[0x0][0x198] ;  /* 0x0000660000067ab9 */ /* 0x000fe40000000a00 */
[----:B------:R-:W-:Y:S02]  /*0120*/  UIADD3 UR10, UP0, UR6, 0xf0, URZ ;  /* 0x000000f0060a7890 */ /* 0x000fe4000ff1e03f */
[----:B------:R-:W-:Y:S02]  /*0130*/  UIADD3 UR6, UP1, UR6, 0x1f0, URZ ;  /* 0x000001f006067890 */ /* 0x000fe4000ff3e03f */
[----:B------:R-:W-:Y:S02]  /*0140*/  UIADD3.X UR11, URZ, UR7, URZ, UP0, !UPT ;  /* 0x000000073f0b7290 */ /* 0x000fe400087fe43f */
[----:B------:R-:W-:-:S07]  /*0150*/  UIADD3.X UR7, URZ, UR7, URZ, UP1, !UPT ;  /* 0x000000073f077290 */ /* 0x000fce0008ffe43f */
[----:B------:R0:W-:Y:S02]  /*0160*/  UTMACCTL.PF [UR10] ;  /* 0x000000000a0079b9 */ /* 0x0001e40008040000 */
[----:B------:R0:W-:Y:S02]  /*0170*/  UTMACCTL.PF [UR6] ;  /* 0x00000000060079b9 */ /* 0x0001e40008040000 */
[----:B0-----:R-:W-:Y:S01]  /*0180*/  NOP ;  /* 0x0000000000007918 */ /* 0x001fe20000000000 */
.L_x_1:
[----:B------:R-:W-:Y:S05]  /*0190*/  BSYNC B0 ;  /* 0x0000000000007941 */ /* 0x000fea0003800000 */
.L_x_0:
[----:B------:R-:W0:Y:S01]  /*01a0*/  SHFL.IDX PT, R2, R0, RZ, 0x1f ;  /* 0x00001fff00027589 */ /* 0x000e2200000e0000 */
[----:B------:R-:W-:Y:S01]  /*01b0*/  UISETP.NE.AND UP0, UPT, UR9, 0x3, UPT ;  /* 0x000000030900788c */ /* 0x000fe2000bf05270 */
[----:B------:R-:W-:Y:S01]  /*01c0*/  ISETP.NE.AND P1, PT, RZ, UR5, PT ;  /* 0x00000005ff007c0c */ /* 0x000fe2000bf25270 */
[----:B------:R-:W-:Y:S02]  /*01d0*/  UIADD3 UR16, UR5, -0x1, URZ ;  /* 0xffffffff05107890 */ /* 0x000fe4000fffe03f */
[----:B------:R-:W-:Y:S02]  /*01e0*/  UISETP.EQ.OR UP0, UPT, UR9, URZ, !UP0 ;  /* 0x0000003f0900728c */ /* 0x000fe4000c702670 */
[----:B------:R-:W-:Y:S02]  /*01f0*/  UISETP.GE.U32.AND UP1, UPT, UR16, 0x2, UPT ;  /* 0x000000021000788c */ /* 0x000fe4000bf26070 */
[----:B------:R-:W-:-:S04]  /*0200*/  UISETP.EQ.AND UP0, UPT, UR5, URZ, UP0 ;  /* 0x0000003f0500728c */ /* 0x000fc80008702270 */
[----:B------:R-:W-:-:S04]  /*0210*/  USEL UR40, URZ, 0x1, !UP0 ;  /* 0x000000013f287887 */ /* 0x000fc8000c000000 */
[----:B------:R-:W-:Y:S01]  /*0220*/  USEL UR40, UR40, 0x2, UP1 ;  /* 0x0000000228287887 */ /* 0x000fe20008800000 */
[----:B0-----:R-:W-:-:S13]  /*0230*/  ISETP.NE.AND P0, PT, R2, RZ, PT ;  /* 0x000000ff0200720c */ /* 0x001fda0003f05270 */
[----:B------:R-:W-:Y:S05]  /*0240*/  @P0 BRA `(.L_x_2) ;  /* 0x0000000000600947 */ /* 0x000fea0003800000 */
[----:B------:R-:W0:Y:S01]  /*0250*/  S2UR UR8, SR_CgaCtaId ;  /* 0x00000000000879c3 */ /* 0x000e220000008800 */
[----:B------:R-:W-:Y:S01]  /*0260*/  UMOV UR4, 0x400 ;  /* 0x0000040000047882 */ /* 0x000fe20000000000 */
[----:B------:R-:W-:Y:S01]  /*0270*/  UMOV UR5, 0x1 ;  /* 0x0000000100057882 */ /* 0x000fe20000000000 */
[----:B------:R-:W-:Y:S01]  /*0280*/  UMOV UR6, 0x4 ;  /* 0x0000000400067882 */ /* 0x000fe20000000000 */
[----:B------:R-:W-:Y:S01]  /*0290*/  ELECT P0, URZ, PT ;  /* 0x00000000003f782f */ /* 0x000fe20003800000 */
[----:B------:R-:W-:-:S04]  /*02a0*/  UIADD3 UR6, -UR6, 0x100000, URZ ;  /* 0x0010000006067890 */ /* 0x000fc8000fffe13f */
[----:B------:R-:W-:Y:S02]  /*02b0*/  USHF.L.U32 UR7, UR6, 0xb, URZ ;  /* 0x0000000b06077899 */ /* 0x000fe4000800063f */
[----:B------:R-:W-:Y:S02]  /*02c0*/  USHF.L.U32 UR6, UR6, 0x1, URZ ;  /* 0x0000000106067899 */ /* 0x000fe4000800063f */
[----:B0-----:R-:W-:Y:S02]  /*02d0*/  ULEA UR8, UR8, UR4, 0x18 ;  /* 0x0000000408087291 */ /* 0x001fe4000f8ec03f */
[----:B------:R-:W-:-:S04]  /*02e0*/  UIADD3 UR4, -UR5, 0x100000, URZ ;  /* 0x0010000005047890 */ /* 0x000fc8000fffe13f */
[----:B------:R-:W-:Y:S02]  /*02f0*/  USHF.L.U32 UR5, UR4, 0xb, URZ ;  /* 0x0000000b04057899 */ /* 0x000fe4000800063f */
[----:B------:R-:W-:Y:S01]  /*0300*/  USHF.L.U32 UR4, UR4, 0x1, URZ ;  /* 0x0000000104047899 */ /* 0x000fe2000800063f */
[----:B------:R-:W0:Y:S11]  /*0310*/  FENCE.VIEW.ASYNC.S ;  /* 0x00000000000073c6 */ /* 0x000e360000000000 */
[----:B0-----:R0:W1:Y:S01]  /*0320*/  SYNCS.EXCH.64 URZ, [UR8], UR4 ;  /* 0x00000004083f75b2 */ /* 0x0010620008000100 */
[----:B------:R0:W2:Y:S01]  /*0330*/  SYNCS.EXCH.64 URZ, [UR8+0x28], UR6 ;  /* 0x00002806083f75b2 */ /* 0x0000a20008000100 */
[----:B------:R0:W3:Y:S01]  /*0340*/  SYNCS.EXCH.64 URZ, [UR8+0x8], UR4 ;  /* 0x00000804083f75b2 */ /* 0x0000e20008000100 */
[----:B------:R0:W4:Y:S01]  /*0350*/  SYNCS.EXCH.64 URZ, [UR8+0x30], UR6 ;  /* 0x00003006083f75b2 */ /* 0x0001220008000100 */
[----:B------:R0:W0:Y:S01]  /*0360*/  SYNCS.EXCH.64 URZ, [UR8+0x10], UR4 ;  /* 0x00001004083f75b2 */ /* 0x0000220008000100 */
[----:B------:R0:W0:Y:S01]  /*0370*/  SYNCS.EXCH.64 URZ, [UR8+0x38], UR6 ;  /* 0x00003806083f75b2 */ /* 0x0000220008000100 */
[----:B------:R0:W0:Y:S01]  /*0380*/  SYNCS.EXCH.64 URZ, [UR8+0x18], UR4 ;  /* 0x00001804083f75b2 */ /* 0x0000220008000100 */
[----:B------:R0:W0:Y:S01]  /*0390*/  SYNCS.EXCH.64 URZ, [UR8+0x40], UR6 ;  /* 0x00004006083f75b2 */ /* 0x0000220008000100 */
[----:B------:R0:W0:Y:S01]  /*03a0*/  SYNCS.EXCH.64 URZ, [UR8+0x20], UR4 ;  /* 0x00002004083f75b2 */ /* 0x0000220008000100 */
[----:B------:R0:W0:Y:S01]  /*03b0*/  SYNCS.EXCH.64 URZ, [UR8+0x48], UR6 ;  /* 0x00004806083f75b2 */ /* 0x0000220008000100 */
[----:B------:R-:W-:Y:S01]  /*03c0*/  NOP ;  /* 0x0000000000007918 */ /* 0x000fe20000000000 */
.L_x_2:
[----:B------:R-:W5:Y:S01]  /*03d0*/  S2UR UR13, SR_CTAID.X ;  /* 0x00000000000d79c3 */ /* 0x000f620000002500 */
[----:B------:R-:W-:Y:S01]  /*03e0*/  SHF.R.S32.HI R3, RZ, 0x1f, R4 ;  /* 0x0000001fff037819 */ /* 0x000fe20000011404 */
[----:B------:R5:W1:Y:S01]  /*03f0*/  SHFL.IDX PT, R6, R0, RZ, 0x1f ;  /* 0x00001fff00067589 */ /* 0x000a6200000e0000 */
[----:B0-----:R-:W-:Y:S01]  /*0400*/  ULDC UR4, c[0x0][0x150] ;  /* 0x0000540000047ab9 */ /* 0x001fe20000000800 */
[----:B------:R-:W-:Y:S02]  /*0410*/  ELECT P0, URZ, PT ;  /* 0x00000000003f782f */ /* 0x000fe40003800000 */
[----:B------:R-:W-:Y:S01]  /*0420*/  LEA.HI R3, R3, R4, RZ, 0x7 ;  /* 0x0000000403037211 */ /* 0x000fe200078f38ff */
[----:B------:R-:W-:Y:S01]  /*0430*/  ULDC UR5, c[0x0][0x154] ;  /* 0x0000550000057ab9 */ /* 0x000fe20000000800 */
[----:B------:R-:W-:Y:S01]  /*0440*/  SHF.R.S32.HI R7, RZ, 0x1f, R2 ;  /* 0x0000001fff077819 */ /* 0x000fe20000011402 */
[----:B------:R-:W0:Y:S01]  /*0450*/  S2UR UR10, SR_CTAID.Y ;  /* 0x00000000000a79c3 */ /* 0x000e220000002600 */
[----:B------:R-:W-:Y:S01]  /*0460*/  LOP3.LUT R3, R3, 0xffffff80, RZ, 0xc0, !PT ;  /* 0xffffff8003037812 */ /* 0x000fe200078ec0ff */
[----:B------:R-:W-:Y:S01]  /*0470*/  ULDC UR8, c[0x0][0x144] ;  /* 0x0000510000087ab9 */ /* 0x000fe20000000800 */
[----:B------:R-:W-:Y:S01]  /*0480*/  LEA.HI R7, R7, R2, RZ, 0x2 ;  /* 0x0000000207077211 */ /* 0x000fe200078f10ff */
[----:B------:R-:W-:Y:S01]  /*0490*/  NOP ;  /* 0x0000000000007918 */ /* 0x000fe20000000000 */
[----:B------:R-:W-:Y:S01]  /*04a0*/  NOP ;  /* 0x0000000000007918 */ /* 0x000fe20000000000 */
[----:B------:R-:W-:Y:S01]  /*04b0*/  IMAD.IADD R3, R4, 0x1, -R3 ;  /* 0x0000000104037824 */ /* 0x000fe200078e0a03 */
[----:B------:R-:W-:Y:S01]  /*04c0*/  LOP3.LUT R7, R7, 0x3ffffffc, RZ, 0xc0, !PT ;  /* 0x3ffffffc07077812 */ /* 0x000fe200078ec0ff */
[----:B------:R-:W-:Y:S01]  /*04d0*/  ULDC UR11, c[0x0][0x148] ;  /* 0x00005200000b7ab9 */ /* 0x000fe20000000800 */
[----:B------:R-:W-:-:S02]  /*04e0*/  IMAD.MOV.U32 R19, RZ, RZ, 0x1 ;  /* 0x00000001ff137424 */ /* 0x000fc400078e00ff */
[----:B------:R-:W-:Y:S01]  /*04f0*/  SHF.R.S32.HI R4, RZ, 0x1f, R3 ;  /* 0x0000001fff047819 */ /* 0x000fe20000011403 */
[----:B------:R-:W-:-:S03]  /*0500*/  IMAD.IADD R2, R2, 0x1, -R7 ;  /* 0x0000000102027824 */ /* 0x000fc600078e0a07 */
[----:B------:R-:W-:Y:S02]  /*0510*/  LEA.HI R4, R4, R3, RZ, 0x3 ;  /* 0x0000000304047211 */ /* 0x000fe400078f18ff */
[----:B-----5:R-:W-:Y:S02]  /*0520*/  I2FP.F32.U32 R5, UR13 ;  /* 0x0000000d00057c45 */ /* 0x020fe40008201000 */
[--C-:B------:R-:W-:Y:S02]  /*0530*/  SHF.R.S32.HI R0, RZ, 0x3, R4.reuse ;  /* 0x00000003ff007819 */ /* 0x100fe40000011404 */
[----:B-1----:R-:W-:Y:S01]  /*0540*/  ISETP.NE.OR P0, PT, R6, RZ, !P0 ;  /* 0x000000ff0600720c */ /* 0x002fe20004705670 */
[----:B------:R-:W-:Y:S01]  /*0550*/  FMUL R8, R5, UR4 ;  /* 0x0000000405087c20 */ /* 0x000fe20008400000 */
[----:B------:R-:W-:-:S04]  /*0560*/  SHF.R.S32.HI R5, RZ, 0x1f, R4 ;  /* 0x0000001fff057819 */ /* 0x000fc80000011404 */
[----:B------:R-:W-:Y:S01]  /*0570*/  LEA.HI R5, R5, R0, RZ, 0x2 ;  /* 0x0000000005057211 */ /* 0x000fe200078f10ff */
[----:B------:R-:W1:Y:S03]  /*0580*/  F2I.U32.TRUNC.NTZ R8, R8 ;  /* 0x0000000800087305 */ /* 0x000e66000020f000 */
[----:B------:R-:W-:-:S03]  /*0590*/  LOP3.LUT R5, R5, 0xfffffffc, RZ, 0xc0, !PT ;  /* 0xfffffffc05057812 */ /* 0x000fc600078ec0ff */
[----:B------:R-:W-:Y:S01]  /*05a0*/  VOTEU.ALL UP0, P0 ;  /* 0x00000000003f7886 */ /* 0x000fe20000000000 */
[----:B------:R-:W-:Y:S01]  /*05b0*/  VOTEU.ALL UP1, P0 ;  /* 0x00000000003f7886 */ /* 0x000fe20000020000 */
[----:B------:R-:W-:Y:S01]  /*05c0*/  IMAD.IADD R5, R0, 0x1, -R5 ;  /* 0x0000000100057824 */ /* 0x000fe200078e0a05 */
[----:B0-----:R-:W-:Y:S02]  /*05d0*/  I2FP.F32.U32 R0, UR10 ;  /* 0x0000000a00007c45 */ /* 0x001fe40008201000 */
[----:B------:R-:W0:Y:S01]  /*05e0*/  @!UP0 S2UR UR7, SR_CgaCtaId ;  /* 0x00000000000789c3 */ /* 0x000e220000008800 */
[----:B------:R-:W-:Y:S01]  /*05f0*/  IMAD R2, R2, 0x4, R5 ;  /* 0x0000000402027824 */ /* 0x000fe200078e0205 */
[----:B------:R-:W-:Y:S01]  /*0600*/  @!UP0 UMOV UR6, 0x400 ;  /* 0x0000040000068882 */ /* 0x000fe20000000000 */
[----:B------:R-:W-:Y:S01]  /*0610*/  FMUL R4, R0, UR5 ;  /* 0x0000000500047c20 */ /* 0x000fe20008400000 */
[----:B-1----:R-:W-:Y:S02]  /*0620*/  R2UR UR4, R8 ;  /* 0x00000000080472ca */ /* 0x002fe400000e0000 */
[----:B------:R-:W-:-:S03]  /*0630*/  LEA.HI R0, R2, R2, RZ, 0x1 ;  /* 0x0000000202007211 */ /* 0x000fc600078f08ff */
[----:B------:R-:W1:Y:S01]  /*0640*/  F2I.U32.TRUNC.NTZ R4, R4 ;  /* 0x0000000400047305 */ /* 0x000e62000020f000 */
[----:B------:R-:W-:-:S05]  /*0650*/  LOP3.LUT R5, R0, 0xfffffffe, RZ, 0xc0, !PT ;  /* 0xfffffffe00057812 */ /* 0x000fca00078ec0ff */
[----:B------:R-:W-:Y:S02]  /*0660*/  IMAD.IADD R5, R2, 0x1, -R5 ;  /* 0x0000000102057824 */ /* 0x000fe400078e0a05 */
[----:B------:R-:W-:-:S04]  /*0670*/  UIADD3 UR4, -UR4, URZ, URZ ;  /* 0x0000003f04047290 */ /* 0x000fc8000fffe13f */
[----:B------:R-:W-:Y:S01]  /*0680*/  UIMAD UR8, UR8, UR4, UR13 ;  /* 0x00000004080872a4 */ /* 0x000fe2000f8e020d */
[----:B-1----:R-:W-:Y:S02]  /*0690*/  R2UR UR12, R4 ;  /* 0x00000000040c72ca */ /* 0x002fe400000e0000 */
[----:B------:R-:W-:Y:S01]  /*06a0*/  UMOV UR4, 0x20 ;  /* 0x0000002000047882 */ /* 0x000fe20000000000 */
[----:B------:R-:W1:Y:S02]  /*06b0*/  LDC R4, c[0x0][0x140] ;  /* 0x00005000ff047b82 */ /* 0x000e640000000800 */
[----:B------:R-:W-:Y:S01]  /*06c0*/  ISETP.NE.AND P3, PT, R5, UR8, PT ;  /* 0x0000000805007c0c */ /* 0x000fe2000bf65270 */
[----:B------:R-:W-:-:S04]  /*06d0*/  @!UP0 UIADD3 UR4, -UR4, 0x100000, URZ ;  /* 0x0010000004048890 */ /* 0x000fc8000fffe13f */
[----:B------:R-:W-:Y:S02]  /*06e0*/  @!UP0 USHF.L.U32 UR5, UR4, 0xb, URZ ;  /* 0x0000000b04058899 */ /* 0x000fe4000800063f */
[----:B------:R-:W-:Y:S01]  /*06f0*/  @!UP0 USHF.L.U32 UR4, UR4, 0x1, URZ ;  /* 0x0000000104048899 */ /* 0x000fe2000800063f */
[C---:B------:R-:W-:Y:S01]  /*0700*/  IMAD.SHL.U32 R5, R2.reuse, 0x4, RZ ;  /* 0x0000000402057824 */ /* 0x040fe200078e00ff */
[----:B0-----:R-:W-:Y:S01]  /*0710*/  @!UP0 ULEA UR6, UR7, UR6, 0x18 ;  /* 0x0000000607068291 */ /* 0x001fe2000f8ec03f */
[----:B------:R-:W-:Y:S01]  /*0720*/  VOTEU.ALL UP0, P0 ;  /* 0x00000000003f7886 */ /* 0x000fe20000000000 */
[----:B------:R-:W-:Y:S02]  /*0730*/  LOP3.LUT P0, RZ, R3, 0x7, RZ, 0xc0, !PT ;  /* 0x0000000703ff7812 */ /* 0x000fe4000780c0ff */
[----:B------:R-:W-:Y:S01]  /*0740*/  LOP3.LUT R152, R2, 0xc, R5, 0x78, !PT ;  /* 0x0000000c02987812 */ /* 0x000fe200078e7805 */
[----:B------:R-:W-:-:S03]  /*0750*/  UIADD3 UR12, -UR12, URZ, URZ ;  /* 0x0000003f0c0c7290 */ /* 0x000fc6000fffe13f */
[C---:B------:R-:W-:Y:S02]  /*0760*/  ISETP.LT.U32.AND P0, PT, R152.reuse, 0x2, !P0 ;  /* 0x000000029800780c */ /* 0x040fe40004701070 */
[----:B------:R-:W-:Y:S01]  /*0770*/  @P3 LEA.HI R0, R152, R152, RZ, 0x1 ;  /* 0x0000009898003211 */ /* 0x000fe200078f08ff */
[----:B------:R-:W0:Y:S02]  /*0780*/  FENCE.VIEW.ASYNC.S ;  /* 0x00000000000073c6 */ /* 0x000e240000000000 */
[----:B0-----:R-:W0:Y:S01]  /*0790*/  @!UP0 SYNCS.EXCH.64 URZ, [UR6+0x60], UR4 ;  /* 0x00006004063f85b2 */ /* 0x001e220008000100 */
[----:B------:R-:W-:Y:S02]  /*07a0*/  @P3 SHF.R.S32.HI R0, RZ, 0x1, R0 ;  /* 0x00000001ff003819 */ /* 0x000fe40000011400 */
[----:B-1----:R-:W-:Y:S01]  /*07b0*/  ISETP.EQ.U32.AND P2, PT, R4, 0x1, PT ;  /* 0x000000010400780c */ /* 0x002fe20003f42070 */
[----:B------:R1:W0:Y:S01]  /*07c0*/  @!UP1 SYNCS.EXCH.64 URZ, [UR6+0x68], UR4 ;  /* 0x00006804063f95b2 */ /* 0x0002220008000100 */
[----:B------:R-:W-:Y:S01]  /*07d0*/  NOP ;  /* 0x0000000000007918 */ /* 0x000fe20000000000 */
[----:B-1----:R-:W-:-:S06]  /*07e0*/  UIMAD UR4, UR11, UR12, UR10 ;  /* 0x0000000c0b0472a4 */ /* 0x002fcc000f8e020a */
[----:B------:R-:W-:Y:S02]  /*07f0*/  @P3 ISETP.NE.AND P4, PT, R0, UR4, PT ;  /* 0x0000000400003c0c */ /* 0x000fe4000bf85270 */
[----:B------:R-:W-:Y:S02]  /*0800*/  SEL R0, RZ, 0x1, !P0 ;  /* 0x00000001ff007807 */ /* 0x000fe40004000000 */
[----:B------:R-:W-:-:S04]  /*0810*/  @P3 SEL R19, RZ, 0x1, P4 ;  /* 0x00000001ff133807 */ /* 0x000fc80002000000 */
[----:B------:R-:W-:Y:S01]  /*0820*/  LOP3.LUT R19, R19, R0, RZ, 0xc0, !PT ;  /* 0x0000000013137212 */ /* 0x000fe200078ec0ff */
[----:B------:R-:W-:Y:S06]  /*0830*/  @!P2 BRA `(.L_x_3) ;  /* 0x000000000008a947 */ /* 0x000fec0003800000 */
[----:B0-234-:R-:W-:Y:S01]  /*0840*/  UCGABAR_ARV ;  /* 0x00000000000079c7 */ /* 0x01dfe20008000000 */
[----:B------:R-:W-:Y:S05]  /*0850*/  BRA `(.L_x_4) ;  /* 0x0000000000047947 */ /* 0x000fea0003800000 */
.L_x_3:
[----:B0-234-:R-:W-:Y:S01]  /*0860*/  NOP ;  /* 0x0000000000007918 */ /* 0x01dfe20000000000 */
.L_x_4:
[----:B------:R-:W-:Y:S01]  /*0870*/  ULDC UR4, c[0x0][0x65c] ;  /* 0x0001970000047ab9 */ /* 0x000fe20000000800 */
[----:B------:R-:W-:Y:S01]  /*0880*/  UMOV UR5, URZ ;  /* 0x0000003f00057c82 */ /* 0x000fe20008000000 */
[----:B------:R-:W-:-:S03]  /*0890*/  UISETP.NE.AND UP0, UPT, UR4, 0x1, UPT ;  /* 0x000000010400788c */ /* 0x000fc6000bf05270 */
[----:B------:R-:W-:Y:S01]  /*08a0*/  UMOV UR4, UR13 ;  /* 0x0000000d00047c82 */ /* 0x000fe20008000000 */
[----:B------:R-:W-:Y:S02]  /*08b0*/  UP2UR UR41, UPR, URZ, 0x1 ;  /* 0x000000013f297883 */ /* 0x000fe40008000000 */
[----:B------:R-:W-:Y:S02]  /*08c0*/  PLOP3.LUT P0, PT, PT, PT, UP0, 0x80, 0x0 ;  /* 0x000000000000781c */ /* 0x000fe40003f0f008 */
[----:B------:R-:W-:Y:S02]  /*08d0*/  PLOP3.LUT P3, PT, PT, PT, UP0, 0x80, 0x0 ;  /* 0x000000000000781c */ /* 0x000fe40003f6f008 */
[----:B------:R-:W-:Y:S01]  /*08e0*/  PLOP3.LUT P5, PT, PT, PT, UP0, 0x80, 0x0 ;  /* 0x000000000000781c */ /* 0x000fe20003faf008 */
[----:B------:R-:W-:Y:S01]  /*08f0*/  @UP0 ULDC UR14, c[0x0][0x10] ;  /* 0x00000400000e0ab9 */ /* 0x000fe20000000800 */
[----:B------:R-:W-:Y:S01]  /*0900*/  @UP0 UMOV UR6, UR10 ;  /* 0x0000000a00060c82 */ /* 0x000fe20008000000 */
[----:B------:R-:W-:Y:S01]  /*0910*/  @UP0 UMOV UR7, URZ ;  /* 0x0000003f00070c82 */ /* 0x000fe20008000000 */
[----:B------:R-:W-:Y:S01]  /*0920*/  PLOP3.LUT P4, PT, PT, PT, UP0, 0x80, 0x0 ;  /* 0x000000000000781c */ /* 0x000fe20003f8f008 */
[----:B------:R-:W-:-:S03]  /*0930*/  @UP0 UIMAD.WIDE.U32 UR14, UR13, UR14, UR6 ;  /* 0x0000000e0d0e02a5 */ /* 0x000fc6000f8e0006 */
[----:B------:R-:W-:Y:S01]  /*0940*/  @!UP0 ULDC UR7, c[0x0][0xc] ;  /* 0x0000030000078ab9 */ /* 0x000fe20000000800 */
[----:B------:R-:W-:Y:S01]  /*0950*/  @UP0 UMOV UR6, URZ ;  /* 0x0000003f00060c82 */ /* 0x000fe20008000000 */
[----:B------:R-:W-:Y:S01]  /*0960*/  @!UP0 UIMAD.WIDE.U32 UR4, UR10, UR7, UR4 ;  /* 0x000000070a0482a5 */ /* 0x000fe2000f8e0004 */
[----:B------:R-:W-:Y:S01]  /*0970*/  IMAD.U32 R2, RZ, RZ, UR14 ;  /* 0x0000000eff027e24 */ /* 0x000fe2000f8e00ff */
[----:B------:R-:W-:Y:S02]  /*0980*/  @UP0 UIADD3 UR6, UR15, UR6, URZ ;  /* 0x000000060f060290 */ /* 0x000fe4000fffe03f */
[----:B------:R-:W-:Y:S02]  /*0990*/  IMAD.U32 R3, RZ, RZ, UR15 ;  /* 0x0000000fff037e24 */ /* 0x000fe4000f8e00ff */
[----:B------:R-:W-:Y:S02]  /*09a0*/  @P0 IMAD.MOV.U32 R7, RZ, RZ, R2 ;  /* 0x000000ffff070224 */ /* 0x000fe400078e0002 */
[----:B------:R-:W-:-:S02]  /*09b0*/  IMAD.U32 R5, RZ, RZ, UR5 ;  /* 0x00000005ff057e24 */ /* 0x000fc4000f8e00ff */
[----:B------:R-:W-:Y:S02]  /*09c0*/  IMAD.U32 R2, RZ, RZ, UR4 ;  /* 0x00000004ff027e24 */ /* 0x000fe4000f8e00ff */
[----:B------:R-:W-:Y:S02]  /*09d0*/  @P3 IMAD.U32 R6, RZ, RZ, UR6 ;  /* 0x00000006ff063e24 */ /* 0x000fe4000f8e00ff */
[----:B------:R-:W-:Y:S02]  /*09e0*/  @!P5 IMAD.MOV.U32 R6, RZ, RZ, R5 ;  /* 0x000000ffff06d224 */ /* 0x000fe400078e0005 */
[----:B------:R-:W-:Y:S02]  /*09f0*/  @!P4 IMAD.MOV.U32 R7, RZ, RZ, R2 ;  /* 0x000000ffff07c224 */ /* 0x000fe400078e0002 */
[----:B------:R-:W-:Y:S01]  /*0a00*/  IMAD.U32 R3, RZ, RZ, UR5 ;  /* 0x00000005ff037e24 */ /* 0x000fe2000f8e00ff */
[----:B------:R0:W-:Y:S01]  /*0a10*/  STL [R1+0x400], R6 ;  /* 0x0004000601007387 */ /* 0x0001e20000100800 */
[----:B------:R-:W-:-:S03]  /*0a20*/  IMAD.U32 R4, RZ, RZ, UR4 ;  /* 0x00000004ff047e24 */ /* 0x000fc6000f8e00ff */
[----:B------:R0:W-:Y:S01]  /*0a30*/  STL [R1+0x404], R7 ;  /* 0x0004040701007387 */ /* 0x0001e20000100800 */
[----:B------:R-:W-:Y:S05]  /*0a40*/  @!P2 BRA `(.L_x_5) ;  /* 0x00000000000ca947 */ /* 0x000fea0003800000 */
[----:B------:R-:W-:Y:S01]  /*0a50*/  UCGABAR_WAIT ;  /* 0x0000000000007dc7 */ /* 0x000fe20008000000 */
[----:B------:R-:W-:Y:S01]  /*0a60*/  CCTL.IVALL ;  /* 0x00000000ff00798f */ /* 0x000fe20002000000 */
[----:B------:R-:W-:Y:S05]  /*0a70*/  BRA `(.L_x_6) ;  /* 0x0000000000047947 */ /* 0x000fea0003800000 */
.L_x_5:
[----:B------:R-:W-:Y:S06]  /*0a80*/  BAR.SYNC.DEFER_BLOCKING 0x0 ;  /* 0x0000000000007b1d */ /* 0x000fec0000010000 */
.L_x_6:
[----:B------:R-:W-:Y:S05]  /*0a90*/  @!P1 BRA `(.L_x_7) ;  /* 0x000001cc00589947 */ /* 0x000fea0003800000 */
[----:B------:R-:W-:-:S06]  /*0aa0*/  UISETP.GT.U32.AND UP0, UPT, UR16, 0x1, UPT ;  /* 0x000000011000788c */ /* 0x000fcc000bf04070 */
[----:B------:R-:W-:-:S13]  /*0ab0*/  PLOP3.LUT P0, PT, PT, PT, UP0, 0x80, 0x0 ;  /* 0x000000000000781c */ /* 0x000fda0003f0f008 */
[----:B------:R-:W-:Y:S05]  /*0ac0*/  @P0 EXIT ;  /* 0x000000000000094d */ /* 0x000fea0003800000 */
[----:B------:R-:W-:Y:S01]  /*0ad0*/  ULDC.64 UR4, c[0x0][0x650] ;  /* 0x0001940000047ab9 */ /* 0x000fe20000000a00 */
[----:B------:R-:W-:Y:S01]  /*0ae0*/  UMOV UR42, 0xffffffff ;  /* 0xffffffff002a7882 */ /* 0x000fe20000000000 */
[----:B------:R-:W-:Y:S01]  /*0af0*/  ISETP.GE.U32.AND P0, PT, R7, UR4, PT ;  /* 0x0000000407007c0c */ /* 0x000fe2000bf06070 */
[----:B------:R-:W-:Y:S01]  /*0b00*/  UMOV UR43, 0xffffffff ;  /* 0xffffffff002b7882 */ /* 0x000fe20000000000 */
[----:B------:R-:W-:Y:S01]  /*0b10*/  UMOV UR44, 0xffffffff ;  /* 0xffffffff002c7882 */ /* 0x000fe20000000000 */
[----:B------:R-:W-:Y:S02]  /*0b20*/  PRMT R0, RZ, 0x7610, R0 ;  /* 0x00007610ff007816 */ /* 0x000fe40000000000 */
[----:B------:R-:W-:-:S13]  /*0b30*/  ISETP.GE.U32.AND.EX P0, PT, R6, UR5, PT, P0 ;  /* 0x0000000506007c0c */ /* 0x000fda000bf06100 */
[----:B------:R-:W-:Y:S05]  /*0b40*/  @P0 BRA `(.L_x_8) ;  /* 0x0000000400480947 */ /* 0x000fea0003800000 */
[----:B------:R-:W-:Y:S01]  /*0b50*/  ULDC.64 UR16, c[0x0][0x628] ;  /* 0x00018a0000107ab9 */ /* 0x000fe20000000a00 */
[C---:B------:R-:W-:Y:S01]  /*0b60*/  R2UR UR19, R7.reuse ;  /* 0x00000000071372ca */ /* 0x040fe200000e0000 */
[----:B------:R-:W-:Y:S01]  /*0b70*/  ULDC UR18, c[0x0][0x630] ;  /* 0x00018c0000127ab9 */ /* 0x000fe20000000800 */
[----:B------:R-:W-:Y:S02]  /*0b80*/  ISETP.NE.U32.AND P0, PT, RZ, UR16, PT ;  /* 0x00000010ff007c0c */ /* 0x000fe4000bf05070 */
[----:B------:R-:W-:Y:S02]  /*0b90*/  R2UR UR4, R7 ;  /* 0x00000000070472ca */ /* 0x000fe400000e0000 */
[----:B------:R-:W-:Y:S02]  /*0ba0*/  ISETP.NE.AND.EX P0, PT, RZ, UR17, PT, P0 ;  /* 0x00000011ff007c0c */ /* 0x000fe4000bf05300 */
[----:B------:R-:W-:-:S11]  /*0bb0*/  R2UR UR5, R6 ;  /* 0x00000000060572ca */ /* 0x000fd600000e0000 */
[----:B------:R-:W-:Y:S05]  /*0bc0*/  @!P0 BRA `(.L_x_9) ;  /* 0x0000000000308947 */ /* 0x000fea0003800000 */
[----:B------:R-:W-:Y:S01]  /*0bd0*/  R2UR UR4, R7 ;  /* 0x00000000070472ca */ /* 0x000fe200000e0000 */
[----:B------:R-:W-:Y:S01]  /*0be0*/  ULDC UR9, c[0x0][0x634] ;  /* 0x00018d0000097ab9 */ /* 0x000fe20000000800 */
[----:B------:R-:W-:-:S11]  /*0bf0*/  R2UR UR13, R6 ;  /* 0x00000000060d72ca */ /* 0x000fd600000e0000 */
[----:B------:R-:W-:-:S04]  /*0c00*/  UIADD3 UR9, UP0, UR4, UR9, URZ ;  /* 0x0000000904097290 */ /* 0x000fc8000ff1e03f */
[----:B------:R-:W-:-:S04]  /*0c10*/  UIADD3.X UR13, URZ, UR13, URZ, UP0, !UPT ;  /* 0x0000000d3f0d7290 */ /* 0x000fc800087fe43f */
[----:B------:R-:W-:-:S04]  /*0c20*/  UIMAD.WIDE.U32 UR4, UR13, UR16, URZ ;  /* 0x000000100d0472a5 */ /* 0x000fc8000f8e003f */
[----:B------:R-:W-:Y:S02]  /*0c30*/  UIMAD.WIDE.U32 UR6, UP0, UR9, UR17, UR4 ;  /* 0x00000011090672a5 */ /* 0x000fe4000f800004 */
[----:B------:R-:W-:Y:S02]  /*0c40*/  UIMAD.WIDE.U32 UR4, UR9, UR16, URZ ;  /* 0x00000010090472a5 */ /* 0x000fe4000f8e003f */
[----:B------:R-:W-:Y:S02]  /*0c50*/  UIADD3.X UR15, URZ, URZ, URZ, UP0, !UPT ;  /* 0x0000003f3f0f7290 */ /* 0x000fe400087fe43f */
[----:B------:R-:W-:Y:S01]  /*0c60*/  UIADD3 URZ, UP0, UR5, UR6, URZ ;  /* 0x00000006053f7290 */ /* 0x000fe2000ff1e03f */
[----:B------:R-:W-:-:S03]  /*0c70*/  UMOV UR14, UR7 ;  /* 0x00000007000e7c82 */ /* 0x000fc60008000000 */
[----:B------:R-:W-:-:S12]  /*0c80*/  UIMAD.WIDE.U32.X UR4, UR13, UR17, UR14, UP0 ;  /* 0x000000110d0472a5 */ /* 0x000fd800080e040e */
.L_x_9:
[----:B------:R-:W-:Y:S01]  /*0c90*/  USHF.R.U64 UR44, UR4, UR18, UR5 ;  /* 0x00000012042c7299 */ /* 0x000fe20008001205 */
[----:B------:R-:W-:Y:S01]  /*0ca0*/  R2UR UR7, R6 ;  /* 0x00000000060772ca */ /* 0x000fe200000e0000 */
[----:B------:R-:W-:Y:S02]  /*0cb0*/  USHF.R.U32.HI UR4, URZ, UR18, UR5 ;  /* 0x000000123f047299 */ /* 0x000fe40008011605 */
[----:B------:R-:W-:Y:S01]  /*0cc0*/  UIADD3 UR5, UP0, URZ, -UR44, URZ ;  /* 0x8000002c3f057290 */ /* 0x000fe2000ff1e03f */
[----:B------:R-:W-:Y:S01]  /*0cd0*/  ULDC.64 UR14, c[0x0][0x620] ;  /* 0x00018800000e7ab9 */ /* 0x000fe20000000a00 */
[----:B------:R-:W-:Y:S02]  /*0ce0*/  UMOV UR6, UR19 ;  /* 0x0000001300067c82 */ /* 0x000fe40008000000 */
[----:B------:R-:W-:Y:S01]  /*0cf0*/  UIADD3.X UR4, URZ, ~UR4, URZ, UP0, !UPT ;  /* 0x800000043f047290 */ /* 0x000fe200087fe43f */
[----:B------:R-:W-:Y:S01]  /*0d00*/  ULDC UR9, c[0x0][0x618] ;  /* 0x0001860000097ab9 */ /* 0x000fe20000000800 */
[----:B------:R-:W-:-:S02]  /*0d10*/  UIMAD UR12, UR11, UR12, UR10 ;  /* 0x0000000c0b0c72a4 */ /* 0x000fc4000f8e020a */
[----:B------:R-:W-:Y:S02]  /*0d20*/  UIMAD UR4, UR4, UR14, URZ ;  /* 0x0000000e040472a4 */ /* 0x000fe4000f8e023f */
[----:B------:R-:W-:Y:S02]  /*0d30*/  UIMAD.WIDE.U32 UR6, UR5, UR14, UR6 ;  /* 0x0000000e050672a5 */ /* 0x000fe4000f8e0006 */
[----:B------:R-:W-:Y:S01]  /*0d40*/  UIMAD UR4, UR5, UR15, UR4 ;  /* 0x0000000f050472a4 */ /* 0x000fe2000f8e0204 */
[----:B------:R-:W-:Y:S01]  /*0d50*/  ULDC UR10, c[0x0][0x608] ;  /* 0x00018200000a7ab9 */ /* 0x000fe20000000800 */
[----:B------:R-:W-:Y:S02]  /*0d60*/  ULDC UR18, c[0x0][0x658] ;  /* 0x0001960000127ab9 */ /* 0x000fe40000000800 */
[----:B------:R-:W-:Y:S01]  /*0d70*/  UIADD3 UR7, UR7, UR4, URZ ;  /* 0x0000000407077290 */ /* 0x000fe2000fffe03f */
[----:B------:R-:W-:Y:S02]  /*0d80*/  UMOV UR11, 0xffffffff ;  /* 0xffffffff000b7882 */ /* 0x000fe40000000000 */
[----:B------:R-:W-:Y:S01]  /*0d90*/  ULDC.64 UR4, c[0x0][0x640] ;  /* 0x0001900000047ab9 */ /* 0x000fe20000000a00 */
[----:B------:R-:W-:Y:S01]  /*0da0*/  USHF.R.U64 UR16, UR6, UR9, UR7 ;  /* 0x0000000906107299 */ /* 0x000fe20008001207 */
[----:B------:R-:W-:Y:S01]  /*0db0*/  ISETP.NE.U32.AND P0, PT, RZ, UR4, PT ;  /* 0x00000004ff007c0c */ /* 0x000fe2000bf05070 */
[----:B------:R-:W-:-:S02]  /*0dc0*/  USHF.R.U32.HI UR7, URZ, UR9, UR7 ;  /* 0x000000093f077299 */ /* 0x000fc40008011607 */
[----:B------:R-:W-:Y:S01]  /*0dd0*/  USHF.L.U32 UR6, UR11, UR18, URZ ;  /* 0x000000120b067299 */ /* 0x000fe2000800063f */
[----:B------:R-:W-:Y:S01]  /*0de0*/  ISETP.NE.AND.EX P0, PT, RZ, UR5, PT, P0 ;  /* 0x00000005ff007c0c */ /* 0x000fe2000bf05300 */
[----:B------:R-:W-:Y:S02]  /*0df0*/  USHF.R.U64 UR22, UR16, UR10, UR7 ;  /* 0x0000000a10167299 */ /* 0x000fe40008001207 */
[----:B------:R-:W-:Y:S02]  /*0e00*/  USHF.R.U32.HI UR7, URZ, UR10, UR7 ;  /* 0x0000000a3f077299 */ /* 0x000fe40008011607 */
[----:B------:R-:W-:Y:S02]  /*0e10*/  UISETP.NE.AND UP1, UPT, UR41, URZ, UPT ;  /* 0x0000003f2900728c */ /* 0x000fe4000bf25270 */
[----:B------:R-:W-:Y:S01]  /*0e20*/  USHF.R.U64 UR23, UR22, UR18, UR7 ;  /* 0x0000001216177299 */ /* 0x000fe20008001207 */
[----:B------:R-:W-:Y:S01]  /*0e30*/  ULDC UR17, c[0x0][0x600] ;  /* 0x0001800000117ab9 */ /* 0x000fe20000000800 */
[----:B------:R-:W-:-:S02]  /*0e40*/  ULOP3.LUT UR13, URZ, UR6, URZ, 0x33, !UPT ;  /* 0x000000063f0d7292 */ /* 0x000fc4000f8e333f */
[----:B------:R-:W-:Y:S02]  /*0e50*/  UIADD3 UR15, UR17, -0x1, URZ ;  /* 0xffffffff110f7890 */ /* 0x000fe4000fffe03f */
[----:B------:R-:W-:Y:S02]  /*0e60*/  USEL UR12, UR8, UR12, !UP1 ;  /* 0x0000000c080c7287 */ /* 0x000fe4000c800000 */
[----:B------:R-:W-:Y:S01]  /*0e70*/  USHF.R.U32.HI UR7, URZ, UR18, UR7 ;  /* 0x000000123f077299 */ /* 0x000fe20008011607 */
[----:B------:R-:W-:Y:S01]  /*0e80*/  ULDC UR19, c[0x0][0x648] ;  /* 0x0001920000137ab9 */ /* 0x000fe20000000800 */
[----:B------:R-:W-:Y:S01]  /*0e90*/  ULDC UR20, c[0x0][0x638] ;  /* 0x00018e0000147ab9 */ /* 0x000fe20000000800 */
[----:B------:R-:W-:Y:S01]  /*0ea0*/  UMOV UR21, 0x1 ;  /* 0x0000000100157882 */ /* 0x000fe20000000000 */
[----:B------:R-:W-:Y:S01]  /*0eb0*/  UMOV UR6, UR23 ;  /* 0x0000001700067c82 */ /* 0x000fe20008000000 */
[----:B------:R-:W-:Y:S07]  /*0ec0*/  @!P0 BRA `(.L_x_10) ;  /* 0x0000000000308947 */ /* 0x000fee0003800000 */
[----:B------:R-:W-:Y:S02]  /*0ed0*/  ULDC UR10, c[0x0][0x64c] ;  /* 0x00019300000a7ab9 */ /* 0x000fe40000000800 */
        /* <DEDUP_REMOVED lines=8> */
[----:B------:R-:W-:-:S07]  /*0f60*/  UIMAD.WIDE.U32.X UR4, UR14, UR5, UR10, UP0 ;  /* 0x000000050e0472a5 */ /* 0x000fce00080e040a */
[----:B------:R-:W-:Y:S01]  /*0f70*/  UMOV UR6, UR4 ;  /* 0x0000000400067c82 */ /* 0x000fe20008000000 */
[----:B------:R-:W-:-:S05]  /*0f80*/  UMOV UR7, UR5 ;  /* 0x0000000500077c82 */ /* 0x000fca0008000000 */
.L_x_10:
[----:B------:R-:W-:Y:S01]  /*0f90*/  USHF.R.U64 UR5, UR6, UR19, UR7 ;  /* 0x0000001306057299 */ /* 0x000fe20008001207 */
[----:B------:R-:W-:Y:S01]  /*0fa0*/  IMAD.MOV.U32 R0, RZ, RZ, 0x1 ;  /* 0x00000001ff007424 */ /* 0x000fe200078e00ff */
[----:B------:R-:W-:Y:S02]  /*0fb0*/  USHF.L.U32 UR4, UR21, UR18, URZ ;  /* 0x0000001215047299 */ /* 0x000fe4000800063f */
[----:B------:R-:W-:Y:S02]  /*0fc0*/  ULOP3.LUT UR13, UR22, UR13, URZ, 0xc0, !UPT ;  /* 0x0000000d160d7292 */ /* 0x000fe4000f8ec03f */
[----:B------:R-:W-:Y:S02]  /*0fd0*/  UIADD3 UR6, -UR5, URZ, URZ ;  /* 0x0000003f05067290 */ /* 0x000fe4000fffe13f */
[----:B------:R-:W-:Y:S02]  /*0fe0*/  UIMAD UR13, UR4, UR5, UR13 ;  /* 0x00000005040d72a4 */ /* 0x000fe4000f8e020d */
[----:B------:R-:W-:-:S02]  /*0ff0*/  ULOP3.LUT UR15, UR16, UR15, URZ, 0xc0, !UPT ;  /* 0x0000000f100f7292 */ /* 0x000fc4000f8ec03f */
[----:B------:R-:W-:Y:S01]  /*1000*/  UIMAD UR4, UR6, UR20, UR23 ;  /* 0x00000014060472a4 */ /* 0x000fe2000f8e0217 */
[----:B------:R-:W-:Y:S01]  /*1010*/  ULDC UR5, c[0x0][0x610] ;  /* 0x0001840000057ab9 */ /* 0x000fe20000000800 */
[----:B------:R-:W-:Y:S02]  /*1020*/  UISETP.NE.AND UP0, UPT, UR41, URZ, UPT ;  /* 0x0000003f2900728c */ /* 0x000fe4000bf05270 */
[----:B------:R-:W-:Y:S02]  /*1030*/  UIMAD UR12, UR13, UR5, UR12 ;  /* 0x000000050d0c72a4 */ /* 0x000fe4000f8e020c */
[----:B------:R-:W-:-:S04]  /*1040*/  UIMAD UR4, UR4, UR17, UR15 ;  /* 0x00000011040472a4 */ /* 0x000fc8000f8e020f */
[----:B------:R-:W-:Y:S02]  /*1050*/  USEL UR43, UR4, UR12, !UP0 ;  /* 0x0000000c042b7287 */ /* 0x000fe4000c000000 */
[----:B------:R-:W-:-:S12]  /*1060*/  USEL UR42, UR12, UR4, !UP0 ;  /* 0x000000040c2a7287 */ /* 0x000fd8000c000000 */
.L_x_8:
[----:B------:R-:W-:-:S08]  /*1070*/  NOP ;  /* 0x0000000000007918 */ /* 0x000fd00000000000 */
[----:B------:R-:W1:Y:S02]  /*1080*/  USETMAXREG.TRY_ALLOC.CTAPOOL UP0, 0xf0 ;  /* 0x000000f0000079c8 */ /* 0x000e640008000600 */
[----:B-1----:R-:W-:-:S13]  /*1090*/  PLOP3.LUT P0, PT, PT, PT, UP0, 0x80, 0x0 ;  /* 0x000000000000781c */ /* 0x002fda0003f0f008 */
[----:B------:R-:W-:Y:S05]  /*10a0*/  @!P0 BRA `(.L_x_8) ;  /* 0xfffffffc00f08947 */ /* 0x000fea000383ffff */
[----:B------:R-:W-:Y:S01]  /*10b0*/  ULDC.64 UR4, c[0x0][0x598] ;  /* 0x0001660000047ab9 */ /* 0x000fe20000000a00 */
[----:B------:R-:W-:Y:S01]  /*10c0*/  ULDC.64 UR36, c[0x0][0x208] ;  /* 0x0000820000247ab9 */ /* 0x000fe20000000a00 */
[----:B------:R-:W-:-:S04]  /*10d0*/  ISETP.NE.U32.AND P0, PT, RZ, UR4, PT ;  /* 0x00000004ff007c0c */ /* 0x000fc8000bf05070 */
[----:B------:R-:W-:-:S13]  /*10e0*/  ISETP.NE.AND.EX P0, PT, RZ, UR5, PT, P0 ;  /* 0x00000005ff007c0c */ /* 0x000fda000bf05300 */
[----:B------:R-:W-:Y:S05]  /*10f0*/  @!P0 BRA `(.L_x_11) ;  /* 0x00000000001c8947 */ /* 0x000fea0003800000 */
[----:B------:R-:W1:Y:S02]  /*1100*/  LDC.64 R2, c[0x0][0x598] ;  /* 0x00016600ff027b82 */ /* 0x000e640000000a00 */
[----:B-1----:R-:W2:Y:S02]  /*1110*/  LDG.E.64 R2, desc[UR36][R2.64] ;  /* 0x0000002402027981 */ /* 0x002ea4000c1e1b00 */
[----:B--2---:R-:W-:-:S04]  /*1120*/  ISETP.NE.U32.AND P0, PT, R2, RZ, PT ;  /* 0x000000ff0200720c */ /* 0x004fc80003f05070 */
[----:B------:R-:W-:-:S13]  /*1130*/  ISETP.NE.AND.EX P0, PT, R3, RZ, PT, P0 ;  /* 0x000000ff0300720c */ /* 0x000fda0003f05300 */
[----:B------:R-:W-:Y:S05]  /*1140*/  @!P0 BRA `(.L_x_11) ;  /* 0x0000000000088947 */ /* 0x000fea0003800000 */
[----:B------:R1:W5:Y:S01]  /*1150*/  LD.E R17, desc[UR36][R2.64] ;  /* 0x0000002402117980 */ /* 0x000362000c101900 */
[----:B------:R-:W-:Y:S05]  /*1160*/  BRA `(.L_x_12) ;  /* 0x0000000000247947 */ /* 0x000fea0003800000 */
.L_x_11:
[----:B------:R-:W-:Y:S02]  /*1170*/  ULDC.64 UR4, c[0x0][0x588] ;  /* 0x0001620000047ab9 */ /* 0x000fe40000000a00 */
[----:B------:R-:W-:-:S04]  /*1180*/  ISETP.NE.U32.AND P0, PT, RZ, UR4, PT ;  /* 0x00000004ff007c0c */ /* 0x000fc8000bf05070 */
[----:B------:R-:W-:-:S13]  /*1190*/  ISETP.NE.AND.EX P0, PT, RZ, UR5, PT, P0 ;  /* 0x00000005ff007c0c */ /* 0x000fda000bf05300 */
[----:B------:R-:W-:Y:S05]  /*11a0*/  @!P0 BRA `(.L_x_13) ;  /* 0x00000000000c8947 */ /* 0x000fea0003800000 */
[----:B------:R-:W1:Y:S02]  /*11b0*/  LDC.64 R2, c[0x0][0x588] ;  /* 0x00016200ff027b82 */ /* 0x000e640000000a00 */
[----:B-1----:R2:W5:Y:S01]  /*11c0*/  LDG.E R17, desc[UR36][R2.64] ;  /* 0x0000002402117981 */ /* 0x002562000c1e1900 */
[----:B------:R-:W-:Y:S05]  /*11d0*/  BRA `(.L_x_12) ;  /* 0x0000000000087947 */ /* 0x000fea0003800000 */
.L_x_13:
[----:B------:R-:W-:Y:S02]  /*11e0*/  ULDC UR4, c[0x0][0x580] ;  /* 0x0001600000047ab9 */ /* 0x000fe40000000800 */
[----:B------:R-:W-:-:S07]  /*11f0*/  IMAD.U32 R17, RZ, RZ, UR4 ;  /* 0x00000004ff117e24 */ /* 0x000fce000f8e00ff */
.L_x_12:
[----:B------:R-:W-:Y:S02]  /*1200*/  ULDC.64 UR4, c[0x0][0x5a0] ;  /* 0x0001680000047ab9 */ /* 0x000fe40000000a00 */
[----:B------:R-:W-:-:S04]  /*1210*/  ISETP.NE.U32.AND P0, PT, RZ, UR4, PT ;  /* 0x00000004ff007c0c */ /* 0x000fc8000bf05070 */
[----:B------:R-:W-:-:S13]  /*1220*/  ISETP.NE.AND.EX P0, PT, RZ, UR5, PT, P0 ;  /* 0x00000005ff007c0c */ /* 0x000fda000bf05300 */
[----:B------:R-:W-:Y:S05]  /*1230*/  @!P0 BRA `(.L_x_14) ;  /* 0x00000000001c8947 */ /* 0x000fea0003800000 */
[----:B-12---:R-:W1:Y:S02]  /*1240*/  LDC.64 R2, c[0x0][0x5a0] ;  /* 0x00016800ff027b82 */ /* 0x006e640000000a00 */
[----:B-1----:R-:W2:Y:S02]  /*1250*/  LDG.E.64 R2, desc[UR36][R2.64] ;  /* 0x0000002402027981 */ /* 0x002ea4000c1e1b00 */
[----:B--2---:R-:W-:-:S04]  /*1260*/  ISETP.NE.U32.AND P0, PT, R2, RZ, PT ;  /* 0x000000ff0200720c */ /* 0x004fc80003f05070 */
[----:B------:R-:W-:-:S13]  /*1270*/  ISETP.NE.AND.EX P0, PT, R3, RZ, PT, P0 ;  /* 0x000000ff0300720c */ /* 0x000fda0003f05300 */
[----:B------:R-:W-:Y:S05]  /*1280*/  @!P0 BRA `(.L_x_14) ;  /* 0x0000000000088947 */ /* 0x000fea0003800000 */
[----:B------:R1:W5:Y:S01]  /*1290*/  LD.E R18, desc[UR36][R2.64] ;  /* 0x0000002402127980 */ /* 0x000362000c101900 */
[----:B------:R-:W-:Y:S05]  /*12a0*/  BRA `(.L_x_15) ;  /* 0x0000000000247947 */ /* 0x000fea0003800000 */
.L_x_14:
[----:B------:R-:W-:Y:S02]  /*12b0*/  ULDC.64 UR4, c[0x0][0x590] ;  /* 0x0001640000047ab9 */ /* 0x000fe40000000a00 */
[----:B------:R-:W-:-:S04]  /*12c0*/  ISETP.NE.U32.AND P0, PT, RZ, UR4, PT ;  /* 0x00000004ff007c0c */ /* 0x000fc8000bf05070 */
[----:B------:R-:W-:-:S13]  /*12d0*/  ISETP.NE.AND.EX P0, PT, RZ, UR5, PT, P0 ;  /* 0x00000005ff007c0c */ /* 0x000fda000bf05300 */
[----:B------:R-:W-:Y:S05]  /*12e0*/  @!P0 BRA `(.L_x_16) ;  /* 0x00000000000c8947 */ /* 0x000fea0003800000 */
[----:B-12---:R-:W1:Y:S02]  /*12f0*/  LDC.64 R2, c[0x0][0x590] ;  /* 0x00016400ff027b82 */ /* 0x006e640000000a00 */
[----:B-1----:R2:W5:Y:S01]  /*1300*/  LDG.E R18, desc[UR36][R2.64] ;  /* 0x0000002402127981 */ /* 0x002562000c1e1900 */
[----:B------:R-:W-:Y:S05]  /*1310*/  BRA `(.L_x_15) ;  /* 0x0000000000087947 */ /* 0x000fea0003800000 */
.L_x_16:
[----:B------:R-:W-:Y:S02]  /*1320*/  ULDC UR4, c[0x0][0x584] ;  /* 0x0001610000047ab9 */ /* 0x000fe40000000800 */
[----:B------:R-:W-:-:S07]  /*1330*/  IMAD.U32 R18, RZ, RZ, UR4 ;  /* 0x00000004ff127e24 */ /* 0x000fce000f8e00ff */
.L_x_15:
[----:B------:R-:W-:-:S13]  /*1340*/  LOP3.LUT P0, RZ, R0, 0xff, RZ, 0xc0, !PT ;  /* 0x000000ff00ff7812 */ /* 0x000fda000780c0ff */
[----:B------:R-:W-:Y:S05]  /*1350*/  @!P0 EXIT ;  /* 0x000000000000894d */ /* 0x000fea0003800000 */
[----:B------:R-:W-:Y:S01]  /*1360*/  ULDC UR4, c[0x0][0x28c] ;  /* 0x0000a30000047ab9 */ /* 0x000fe20000000800 */
[----:B------:R-:W-:Y:S01]  /*1370*/  ULDC.64 UR48, c[0x0][0x5c8] ;  /* 0x0001720000307ab9 */ /* 0x000fe20000000a00 */
[----:B------:R-:W-:Y:S02]  /*1380*/  UIADD3 UR4, UR4, 0x3f, URZ ;  /* 0x0000003f04047890 */ /* 0x000fe4000fffe03f */
[----:B------:R-:W-:Y:S02]  /*1390*/  USHF.L.U64.HI UR45, UR48, 0x7, UR49 ;  /* 0x00000007302d7899 */ /* 0x000fe40008010231 */
[----:B------:R-:W-:Y:S02]  /*13a0*/  USHF.R.S32.HI UR5, URZ, 0x1f, UR4 ;  /* 0x0000001f3f057899 */ /* 0x000fe40008011404 */
[----:B------:R-:W-:Y:S02]  /*13b0*/  USHF.L.U32 UR46, UR48, 0x7, URZ ;  /* 0x00000007302e7899 */ /* 0x000fe4000800063f */
[----:B------:R-:W-:-:S02]  /*13c0*/  ULEA.HI UR5, UR5, UR4, URZ, 0x6 ;  /* 0x0000000405057291 */ /* 0x000fc4000f8f303f */
[----:B------:R-:W-:Y:S02]  /*13d0*/  USHF.L.U64.HI UR47, UR48, 0x3, UR49 ;  /* 0x00000003302f7899 */ /* 0x000fe40008010231 */
[----:B------:R-:W-:Y:S02]  /*13e0*/  USHF.L.U32 UR48, UR48, 0x3, URZ ;  /* 0x0000000330307899 */ /* 0x000fe4000800063f */
[----:B------:R-:W-:Y:S01]  /*13f0*/  USHF.R.S32.HI UR49, URZ, 0x6, UR5 ;  /* 0x000000063f317899 */ /* 0x000fe20008011405 */
[----:B------:R-:W-:Y:S01]  /*1400*/  UMOV UR38, URZ ;  /* 0x0000003f00267c82 */ /* 0x000fe20008000000 */
[----:B------:R-:W-:-:S10]  /*1410*/  UMOV UR39, URZ ;  /* 0x0000003f00277c82 */ /* 0x000fd40008000000 */
.L_x_54:
[----:B------:R-:W3:Y:S01]  /*1420*/  S2R R0, SR_TID.X ;  /* 0x0000000000007919 */ /* 0x000ee20000002100 */
[----:B------:R-:W4:Y:S01]  /*1430*/  S2UR UR7, SR_CgaCtaId ;  /* 0x00000000000779c3 */ /* 0x000f220000008800 */
[----:B------:R-:W-:Y:S02]  /*1440*/  UMOV UR6, 0x400 ;  /* 0x0000040000067882 */ /* 0x000fe40000000000 */
[----:B----4-:R-:W-:Y:S01]  /*1450*/  ULEA UR6, UR7, UR6, 0x18 ;  /* 0x0000000607067291 */ /* 0x010fe2000f8ec03f */
[----:B---3--:R-:W-:-:S04]  /*1460*/  LOP3.LUT R0, R0, 0x80, RZ, 0xc0, !PT ;  /* 0x0000008000007812 */ /* 0x008fc800078ec0ff */
[----:B------:R-:W-:-:S06]  /*1470*/  SHF.R.U32.HI R0, RZ, 0x7, R0 ;  /* 0x00000007ff007819 */ /* 0x000fcc0000011600 */
[----:B------:R-:W3:Y:S02]  /*1480*/  SHFL.IDX PT, R0, R0, RZ, 0x1f ;  /* 0x00001fff00007589 */ /* 0x000ee400000e0000 */
[----:B---3--:R-:W-:-:S13]  /*1490*/  R2UR UR4, R0 ;  /* 0x00000000000472ca */ /* 0x008fda00000e0000 */
[----:B------:R-:W-:-:S04]  /*14a0*/  ULEA.HI UR5, UR4, UR4, URZ, 0x1 ;  /* 0x0000000404057291 */ /* 0x000fc8000f8f083f */
[----:B------:R-:W-:-:S04]  /*14b0*/  ULOP3.LUT UR5, UR5, 0xffffe, URZ, 0xc0, !UPT ;  /* 0x000ffffe05057892 */ /* 0x000fc8000f8ec03f */
[----:B------:R-:W-:-:S03]  /*14c0*/  UIADD3 UR5, UR4, -UR5, URZ ;  /* 0x8000000504057290 */ /* 0x000fc6000fffe03f */
[----:B------:R-:W-:Y:S01]  /*14d0*/  ULDC UR4, c[0x0][0x28c] ;  /* 0x0000a30000047ab9 */ /* 0x000fe20000000800 */
[----:B------:R-:W-:Y:S01]  /*14e0*/  ULEA UR5, UR5, UR6, 0xc ;  /* 0x0000000605057291 */ /* 0x000fe2000f8e603f */
[----:B------:R-:W-:-:S03]  /*14f0*/  ISETP.LT.AND P0, PT, RZ, UR4, PT ;  /* 0x00000004ff007c0c */ /* 0x000fc6000bf01270 */
[----:B------:R-:W-:-:S04]  /*1500*/  UIADD3 UR5, UR5, 0x100, URZ ;  /* 0x0000010005057890 */ /* 0x000fc8000fffe03f */
[----:B------:R-:W-:-:S04]  /*1510*/  USHF.R.U32.HI UR5, URZ, 0x4, UR5 ;  /* 0x000000043f057899 */ /* 0x000fc80008011605 */
[----:B------:R-:W-:Y:S02]  /*1520*/  ULOP3.LUT UR50, UR5, 0x3fff, URZ, 0xc0, !UPT ;  /* 0x00003fff05327892 */ /* 0x000fe4000f8ec03f */
[----:B------:R-:W-:Y:S10]  /*1530*/  @P0 BRA `(.L_x_17) ;  /* 0x0000000000400947 */ /* 0x000ff40003800000 */
[----:B------:R-:W-:Y:S01]  /*1540*/  MOV R0, 0x0 ;  /* 0x0000000000007802 */ /* 0x000fe20000000f00 */
[----:B------:R-:W-:Y:S01]  /*1550*/  ULDC.64 UR4, c[0x4][0x68] ;  /* 0x01001a0000047ab9 */ /* 0x000fe20000000a00 */
[----:B------:R-:W-:Y:S01]  /*1560*/  ULDC.64 UR6, c[0x4][0x8] ;  /* 0x0100020000067ab9 */ /* 0x000fe20000000a00 */
[----:B------:R-:W-:Y:S01]  /*1570*/  IMAD.U32 R4, RZ, RZ, UR4 ;  /* 0x00000004ff047e24 */ /* 0x000fe2000f8e00ff */
[----:B-12---:R1:W2:Y:S01]  /*1580*/  LDC.64 R2, c[0x4][R0] ;  /* 0x0100000000027b82 */ /* 0x0062a20000000a00 */
[----:B------:R-:W-:Y:S01]  /*1590*/  IMAD.U32 R5, RZ, RZ, UR5 ;  /* 0x00000005ff057e24 */ /* 0x000fe2000f8e00ff */
[----:B------:R-:W-:Y:S01]  /*15a0*/  ULDC.64 UR4, c[0x4][0x70] ;  /* 0x01001c0000047ab9 */ /* 0x000fe20000000a00 */
[----:B------:R-:W-:Y:S02]  /*15b0*/  IMAD.U32 R10, RZ, RZ, UR6 ;  /* 0x00000006ff0a7e24 */ /* 0x000fe4000f8e00ff */
[----:B0-----:R-:W-:Y:S02]  /*15c0*/  IMAD.U32 R6, RZ, RZ, UR4 ;  /* 0x00000004ff067e24 */ /* 0x001fe4000f8e00ff */
[----:B------:R-:W-:-:S02]  /*15d0*/  IMAD.U32 R7, RZ, RZ, UR5 ;  /* 0x00000005ff077e24 */ /* 0x000fc4000f8e00ff */
[----:B------:R-:W-:Y:S02]  /*15e0*/  IMAD.U32 R11, RZ, RZ, UR7 ;  /* 0x00000007ff0b7e24 */ /* 0x000fe4000f8e00ff */
[----:B------:R-:W-:Y:S02]  /*15f0*/  IMAD.MOV.U32 R8, RZ, RZ, 0x1e1 ;  /* 0x000001e1ff087424 */ /* 0x000fe400078e00ff */
[----:B------:R-:W-:Y:S02]  /*1600*/  IMAD.MOV.U32 R12, RZ, RZ, 0x1 ;  /* 0x00000001ff0c7424 */ /* 0x000fe400078e00ff */
[----:B-1----:R-:W-:-:S07]  /*1610*/  IMAD.MOV.U32 R13, RZ, RZ, RZ ;  /* 0x000000ffff0d7224 */ /* 0x002fce00078e00ff */
[----:B------:R-:W-:-:S07]  /*1620*/  LEPC R20, `(.L_x_17) ;  /* 0x000000001014794e */ /* 0x000fce0000000000 */
[----:B--2--5:R-:W-:Y:S05]  /*1630*/  CALL.ABS.NOINC R2 ;  /* 0x0000000002007343 */ /* 0x024fea0003c00000 */
.L_x_17:
[----:B------:R-:W-:-:S06]  /*1640*/  ULOP3.LUT UR4, UR40, 0x1, URZ, 0xfc, !UPT ;  /* 0x0000000128047892 */ /* 0x000fcc000f8efc3f */
[----:B------:R-:W-:-:S05]  /*1650*/  IMAD.U32 R0, RZ, RZ, UR4 ;  /* 0x00000004ff007e24 */ /* 0x000fca000f8e00ff */
[----:B------:R-:W-:-:S13]  /*1660*/  ISETP.NE.AND P0, PT, R0, 0x3, PT ;  /* 0x000000030000780c */ /* 0x000fda0003f05270 */
[----:B------:R-:W-:Y:S05]  /*1670*/  @!P0 BRA `(.L_x_18) ;  /* 0x0000000000048947 */ /* 0x000fea0003800000 */
[----:B------:R-:W-:Y:S01]  /*1680*/  BPT.TRAP 0x1 ;  /* 0x000000040000795c */ /* 0x000fe20000300000 */
.L_x_18:
[----:B------:R-:W3:Y:S01]  /*1690*/  S2UR UR5, SR_CgaCtaId ;  /* 0x00000000000579c3 */ /* 0x000ee20000008800 */
[----:B------:R-:W-:Y:S01]  /*16a0*/  UMOV UR4, 0x400 ;  /* 0x0000040000047882 */ /* 0x000fe20000000000 */
[----:B-12---:R-:W-:Y:S02]  /*16b0*/  IMAD.U32 R2, RZ, RZ, UR38 ;  /* 0x00000026ff027e24 */ /* 0x006fe4000f8e00ff */
[----:B------:R-:W-:-:S03]  /*16c0*/  IMAD.U32 R3, RZ, RZ, UR39 ;  /* 0x00000027ff037e24 */ /* 0x000fc6000f8e00ff */
[----:B------:R-:W-:Y:S01]  /*16d0*/  SHF.L.U32 R2, R2, 0x1f, RZ ;  /* 0x0000001f02027819 */ /* 0x000fe200000006ff */
[----:B---3--:R-:W-:-:S06]  /*16e0*/  ULEA UR4, UR5, UR4, 0x18 ;  /* 0x0000000405047291 */ /* 0x008fcc000f8ec03f */
[----:B------:R-:W-:-:S04]  /*16f0*/  IMAD.U32 R0, RZ, RZ, UR4 ;  /* 0x00000004ff007e24 */ /* 0x000fc8000f8e00ff */
[----:B------:R-:W-:-:S04]  /*1700*/  IMAD R3, R3, 0x8, R0 ;  /* 0x0000000803037824 */ /* 0x000fc800078e0200 */
[----:B------:R1:W2:Y:S01]  /*1710*/  SYNCS.PHASECHK.TRANS64.TRYWAIT P1, [R3+URZ], R2 ;  /* 0x00000002030075a7 */ /* 0x0002a2000802017f */
[----:B------:R-:W-:Y:S05]  /*1720*/  @!P0 BRA `(.L_x_19) ;  /* 0x0000000000048947 */ /* 0x000fea0003800000 */
[----:B------:R-:W-:Y:S01]  /*1730*/  BPT.TRAP 0x1 ;  /* 0x000000040000795c */ /* 0x000fe20000300000 */
.L_x_19:
[----:B--2---:R-:W-:Y:S05]  /*1740*/  @P1 BRA `(.L_x_20) ;  /* 0x0000000000081947 */ /* 0x004fea0003800000 */
[----:B------:R-:W2:Y:S02]  /*1750*/  SYNCS.PHASECHK.TRANS64.TRYWAIT P1, [R3+URZ], R2 ;  /* 0x00000002030075a7 */ /* 0x000ea4000802017f */
[----:B--2---:R-:W-:Y:S05]  /*1760*/  @!P1 BRA `(.L_x_21) ;  /* 0x000001d800189947 */ /* 0x004fea0003800000 */
.L_x_20:
[----:B------:R-:W-:-:S04]  /*1770*/  UISETP.LT.AND UP0, UPT, UR49, 0x1, UPT ;  /* 0x000000013100788c */ /* 0x000fc8000bf01270 */
[----:B------:R-:W-:-:S06]  /*1780*/  USEL UR4, UR49, 0x1, UP0 ;  /* 0x0000000131047887 */ /* 0x000fcc0008000000 */
[----:B-12---:R-:W-:Y:S01]  /*1790*/  IMAD.U32 R3, RZ, RZ, UR4 ;  /* 0x00000004ff037e24 */ /* 0x006fe2000f8e00ff */
[----:B------:R-:W-:Y:S05]  /*17a0*/  WARPSYNC.ALL ;  /* 0x0000000000007948 */ /* 0x000fea0003800000 */
[----:B------:R-:W-:-:S04]  /*17b0*/  IADD3 R3, -R3, UR49, RZ ;  /* 0x0000003103037c10 */ /* 0x000fc8000fffe1ff */
[----:B------:R-:W-:Y:S02]  /*17c0*/  ISETP.GE.AND P1, PT, R3, 0x1, PT ;  /* 0x000000010300780c */ /* 0x000fe40003f26270 */
[----:B------:R-:W-:Y:S01]  /*17d0*/  R2UR UR4, R0 ;  /* 0x00000000000472ca */ /* 0x000fe200000e0000 */
[----:B------:R-:W-:Y:S01]  /*17e0*/  ULOP3.LUT UR8, UR50, 0x10000, URZ, 0xfc, !UPT ;  /* 0x0001000032087892 */ /* 0x000fe2000f8efc3f */
[----:B------:R-:W-:Y:S01]  /*17f0*/  WARPGROUP.ARRIVE ;  /* 0x00000000000079c5 */ /* 0x000fe20000000000 */
[----:B------:R-:W-:Y:S01]  /*1800*/  UMOV UR5, 0x80000020 ;  /* 0x8000002000057882 */ /* 0x000fe20000000000 */
[----:B------:R-:W-:Y:S01]  /*1810*/  UMOV UR7, 0x80000020 ;  /* 0x8000002000077882 */ /* 0x000fe20000000000 */
[----:B------:R-:W-:Y:S01]  /*1820*/  UIMAD UR10, UR39, 0x600, UR8 ;  /* 0x00000600270a78a4 */ /* 0x000fe2000f8e0208 */
[----:B------:R-:W-:Y:S04]  /*1830*/  STL [R1+0x6d0], R19 ;  /* 0x0006d01301007387 */ /* 0x000fe80000100800 */
[----:B-----5:R-:W-:Y:S03]  /*1840*/  STL [R1+0x6cc], R18 ;  /* 0x0006cc1201007387 */ /* 0x020fe60000100800 */
[----:B------:R-:W-:Y:S01]  /*1850*/  UIADD3 UR4, UR4, 0x1e100, URZ ;  /* 0x0001e10004047890 */ /* 0x000fe2000fffe03f */
[----:B------:R-:W-:Y:S03]  /*1860*/  STL [R1+0x6c8], R17 ;  /* 0x0006c81101007387 */ /* 0x000fe60000100800 */
[----:B------:R-:W-:Y:S01]  /*1870*/  USHF.R.U32.HI UR4, URZ, 0x4, UR4 ;  /* 0x000000043f047899 */ /* 0x000fe20008011604 */
[----:B------:R-:W-:Y:S03]  /*1880*/  STL [R1+0x6c4], R16 ;  /* 0x0006c41001007387 */ /* 0x000fe60000100800 */
[----:B------:R-:W-:Y:S01]  /*1890*/  ULOP3.LUT UR4, UR4, 0x3fff, URZ, 0xc0, !UPT ;  /* 0x00003fff04047892 */ /* 0x000fe2000f8ec03f */
[----:B------:R-:W-:Y:S03]  /*18a0*/  STL [R1+0x6c0], R3 ;  /* 0x0006c00301007387 */ /* 0x000fe60000100800 */
[----:B------:R-:W-:Y:S01]  /*18b0*/  ULOP3.LUT UR9, UR4, 0x10000, URZ, 0xfc, !UPT ;  /* 0x0001000004097892 */ /* 0x000fe2000f8efc3f */
[----:B------:R-:W-:Y:S02]  /*18c0*/  STL [R1+0x6d4], R0 ;  /* 0x0006d40001007387 */ /* 0x000fe40000100800 */
[----:B------:R-:W-:Y:S01]  /*18d0*/  UMOV UR4, UR10 ;  /* 0x0000000a00047c82 */ /* 0x000fe20008000000 */
[----:B------:R-:W-:-:S07]  /*18e0*/  ULEA UR11, UR39, UR9, 0xa ;  /* 0x00000009270b7291 */ /* 0x000fce000f8e503f */
[----:B------:R-:W-:Y:S02]  /*18f0*/  UMOV UR6, UR11 ;  /* 0x0000000b00067c82 */ /* 0x000fe40008000000 */
[----:B------:R-:W-:Y:S01]  /*1900*/  IGMMA.64x256x32.S8.S8 R20, gdesc[UR4], RZ, !UPT, gsb0 ;  /* 0x06600000041479f1 */ /* 0x000fe2000c0410ff */
[----:B------:R-:W-:Y:S01]  /*1910*/  UIADD3 UR4, UR10, 0x200, URZ ;  /* 0x000002000a047890 */ /* 0x000fe2000fffe03f */
[----:B------:R-:W-:Y:S01]  /*1920*/  UMOV UR5, 0x80000020 ;  /* 0x8000002000057882 */ /* 0x000fe20000000000 */
[----:B------:R-:W-:Y:S02]  /*1930*/  WARPGROUP.DEPBAR.LE gsb0, 0x0 ;  /* 0x00008000000079c5 */ /* 0x000fe40000010000 */
[----:B------:R-:W-:Y:S01]  /*1940*/  STL.64 [R1+0x200], R20 ;  /* 0x0002001401007387 */ /* 0x000fe20000100a00 */
[----:B------:R-:W-:Y:S02]  /*1950*/  IMAD.MOV.U32 R235, RZ, RZ, R132 ;  /* 0x000000ffffeb7224 */ /* 0x000fe400078e0084 */
[----:B------:R-:W-:Y:S01]  /*1960*/  IMAD.MOV.U32 R234, RZ, RZ, R133 ;  /* 0x000000ffffea7224 */ /* 0x000fe200078e0085 */
[----:B------:R-:W-:Y:S01]  /*1970*/  STL.64 [R1+0x208], R22 ;  /* 0x0002081601007387 */ /* 0x000fe20000100a00 */
[----:B------:R-:W-:-:S02]  /*1980*/  IMAD.MOV.U32 R233, RZ, RZ, R134 ;  /* 0x000000ffffe97224 */ /* 0x000fc400078e0086 */
[----:B------:R-:W-:Y:S01]  /*1990*/  IMAD.MOV.U32 R232, RZ, RZ, R135 ;  /* 0x000000ffffe87224 */ /* 0x000fe200078e0087 */
[----:B------:R-:W-:Y:S01]  /*19a0*/  STL.64 [R1+0x210], R24 ;  /* 0x0002101801007387 */ /* 0x000fe20000100a00 */
[----:B------:R-:W-:Y:S02]  /*19b0*/  IMAD.MOV.U32 R231, RZ, RZ, R136 ;  /* 0x000000ffffe77224 */ /* 0x000fe400078e0088 */
[----:B------:R-:W-:Y:S01]  /*19c0*/  IMAD.MOV.U32 R230, RZ, RZ, R137 ;  /* 0x000000ffffe67224 */ /* 0x000fe200078e0089 */
        /* <DEDUP_REMOVED lines=15> */
[----:B------:R-:W-:Y:S04]  /*1ac0*/  STL.64 [R1+0x240], R36 ;  /* 0x0002402401007387 */ /* 0x000fe80000100a00 */
        /* <DEDUP_REMOVED lines=46> */
[----:B------:R1:W-:Y:S02]  /*1db0*/  STL.64 [R1+0x3b8], R130 ;  /* 0x0003b88201007387 */ /* 0x0003e40000100a00 */
[----:B-1----:R-:W-:-:S06]  /*1dc0*/  WARPGROUP.ARRIVE ;  /* 0x00000000000079c5 */ /* 0x002fcc0000000000 */
[----:B------:R-:W-:Y:S01]  /*1dd0*/  IGMMA.64x256x32.S8.S8 R24, gdesc[UR4], RZ, !UPT, gsb0 ;  /* 0x06600000041879f1 */ /* 0x000fe2000c0410ff */
[----:B------:R-:W-:Y:S01]  /*1de0*/  UIADD3 UR4, UR10, 0x400, URZ ;  /* 0x000004000a047890 */ /* 0x000fe2000fffe03f */
[----:B------:R-:W-:Y:S01]  /*1df0*/  UMOV UR5, 0x80000020 ;  /* 0x8000002000057882 */ /* 0x000fe20000000000 */
[----:B------:R-:W-:Y:S02]  /*1e00*/  WARPGROUP.DEPBAR.LE gsb0, 0x0 ;  /* 0x00008000000079c5 */ /* 0x000fe40000010000 */
[----:B------:R-:W-:Y:S01]  /*1e10*/  STL.64 [R1], R24 ;  /* 0x0000001801007387 */ /* 0x000fe20000100a00 */
        /* <DEDUP_REMOVED lines=53> */
[----:B------:R1:W-:Y:S01]  /*2170*/  STL.64 [R1+0x90], R60 ;  /* 0x0000903c01007387 */ /* 0x0003e20000100a00 */
[----:B------:R-:W-:Y:S02]  /*2180*/  IMAD.MOV.U32 R182, RZ, RZ, R98 ;  /* 0x000000ffffb67224 */ /* 0x000fe400078e0062 */
[----:B------:R-:W-:Y:S01]  /*2190*/  IMAD.MOV.U32 R183, RZ, RZ, R99 ;  /* 0x000000ffffb77224 */ /* 0x000fe200078e0063 */
[----:B------:R-:W-:Y:S01]  /*21a0*/  STL [R1+0x4b8], R152 ;  /* 0x0004b89801007387 */ /* 0x000fe20000100800 */
[----:B------:R-:W-:-:S02]  /*21b0*/  IMAD.MOV.U32 R184, RZ, RZ, R100 ;  /* 0x000000ffffb87224 */ /* 0x000fc400078e0064 */
[----:B------:R-:W-:Y:S02]  /*21c0*/  IMAD.MOV.U32 R185, RZ, RZ, R101 ;  /* 0x000000ffffb97224 */ /* 0x000fe400078e0065 */
[----:B------:R-:W-:Y:S02]  /*21d0*/  IMAD.MOV.U32 R186, RZ, RZ, R102 ;  /* 0x000000ffffba7224 */ /* 0x000fe400078e0066 */
[----:B------:R-:W-:Y:S02]  /*21e0*/  IMAD.MOV.U32 R187, RZ, RZ, R103 ;  /* 0x000000ffffbb7224 */ /* 0x000fe400078e0067 */
[----:B------:R-:W-:Y:S02]  /*21f0*/  IMAD.MOV.U32 R188, RZ, RZ, R104 ;  /* 0x000000ffffbc7224 */ /* 0x000fe400078e0068 */
[----:B------:R-:W-:Y:S02]  /*2200*/  IMAD.MOV.U32 R189, RZ, RZ, R105 ;  /* 0x000000ffffbd7224 */ /* 0x000fe400078e0069 */
        /* <DEDUP_REMOVED lines=41> */
[----:B0-----:R-:W-:Y:S02]  /*24a0*/  IMAD.MOV.U32 R7, RZ, RZ, R147 ;  /* 0x000000ffff077224 */ /* 0x001fe400078e0093 */
[----:B------:R-:W-:-:S02]  /*24b0*/  IMAD.MOV.U32 R6, RZ, RZ, R148 ;  /* 0x000000ffff067224 */ /* 0x000fc400078e0094 */
[----:B------:R-:W-:Y:S02]  /*24c0*/  IMAD.MOV.U32 R5, RZ, RZ, R149 ;  /* 0x000000ffff057224 */ /* 0x000fe400078e0095 */
[----:B------:R-:W-:Y:S02]  /*24d0*/  IMAD.MOV.U32 R4, RZ, RZ, R150 ;  /* 0x000000ffff047224 */ /* 0x000fe400078e0096 */
[----:B------:R-:W-:Y:S02]  /*24e0*/  IMAD.MOV.U32 R2, RZ, RZ, R151 ;  /* 0x000000ffff027224 */ /* 0x000fe400078e0097 */
[----:B-1----:R-:W-:-:S06]  /*24f0*/  WARPGROUP.ARRIVE ;  /* 0x00000000000079c5 */ /* 0x002fcc0000000000 */
[----:B------:R-:W-:Y:S03]  /*2500*/  IGMMA.64x256x32.S8.S8 R24, gdesc[UR4], RZ, !UPT, gsb0 ;  /* 0x06600000041879f1 */ /* 0x000fe6000c0410ff */
[----:B------:R-:W-:Y:S02]  /*2510*/  WARPGROUP.DEPBAR.LE gsb0, 0x0 ;  /* 0x00008000000079c5 */ /* 0x000fe40000010000 */
        /* <DEDUP_REMOVED lines=21> */
[----:B------:R0:W-:Y:S04]  /*2670*/  STL.64 [R1+0x408], R108 ;  /* 0x0004086c01007387 */ /* 0x0001e80000100a00 */
[----:B0-----:R-:W2:Y:S04]  /*2680*/  LDL.LU R108, [R1] ;  /* 0x00000000016c7983 */ /* 0x001ea80000300800 */
[----:B------:R-:W2:Y:S04]  /*2690*/  LDL.LU R109, [R1+0x4] ;  /* 0x00000400016d7983 */ /* 0x000ea80000300800 */
[----:B------:R-:W3:Y:S04]  /*26a0*/  LDL.LU R110, [R1+0x8] ;  /* 0x00000800016e7983 */ /* 0x000ee80000300800 */
[----:B------:R-:W3:Y:S04]  /*26b0*/  LDL.LU R111, [R1+0xc] ;  /* 0x00000c00016f7983 */ /* 0x000ee80000300800 */
[----:B------:R-:W4:Y:S04]  /*26c0*/  LDL.LU R112, [R1+0x10] ;  /* 0x0000100001707983 */ /* 0x000f280000300800 */
[----:B------:R-:W4:Y:S04]  /*26d0*/  LDL.LU R113, [R1+0x14] ;  /* 0x0000140001717983 */ /* 0x000f280000300800 */
[----:B------:R-:W2:Y:S04]  /*26e0*/  LDL.LU R114, [R1+0x18] ;  /* 0x0000180001727983 */ /* 0x000ea80000300800 */
        /* <DEDUP_REMOVED lines=30> */
[----:B------:R-:W2:Y:S01]  /*28d0*/  LDL.LU R145, [R1+0x94] ;  /* 0x0000940001917983 */ /* 0x000ea20000300800 */
[----:B------:R-:W-:-:S02]  /*28e0*/  IMAD.MOV.U32 R146, RZ, RZ, R0 ;  /* 0x000000ffff927224 */ /* 0x000fc400078e0000 */
[----:B------:R-:W-:Y:S01]  /*28f0*/  IMAD.MOV.U32 R147, RZ, RZ, R19 ;  /* 0x000000ffff937224 */ /* 0x000fe200078e0013 */
[----:B------:R0:W5:Y:S01]  /*2900*/  LDL.LU R0, [R1+0x6d4] ;  /* 0x0006d40001007983 */ /* 0x0001620000300800 */
[----:B------:R-:W-:Y:S02]  /*2910*/  IMAD.MOV.U32 R148, RZ, RZ, R18 ;  /* 0x000000ffff947224 */ /* 0x000fe400078e0012 */
[----:B------:R-:W-:Y:S01]  /*2920*/  IMAD.MOV.U32 R150, RZ, RZ, R16 ;  /* 0x000000ffff967224 */ /* 0x000fe200078e0010 */
[----:B------:R0:W5:Y:S01]  /*2930*/  LDL.LU R19, [R1+0x6d0] ;  /* 0x0006d00001137983 */ /* 0x0001620000300800 */
[----:B------:R-:W-:Y:S02]  /*2940*/  IMAD.MOV.U32 R151, RZ, RZ, R3 ;  /* 0x000000ffff977224 */ /* 0x000fe400078e0003 */
[----:B------:R-:W-:Y:S01]  /*2950*/  IMAD.MOV.U32 R149, RZ, RZ, R17 ;  /* 0x000000ffff957224 */ /* 0x000fe200078e0011 */
[----:B------:R0:W5:Y:S04]  /*2960*/  LDL.LU R18, [R1+0x6cc] ;  /* 0x0006cc0001127983 */ /* 0x0001680000300800 */
[----:B------:R0:W5:Y:S04]  /*2970*/  LDL.LU R17, [R1+0x6c8] ;  /* 0x0006c80001117983 */ /* 0x0001680000300800 */
[----:B------:R0:W5:Y:S04]  /*2980*/  LDL.LU R16, [R1+0x6c4] ;  /* 0x0006c40001107983 */ /* 0x0001680000300800 */
[----:B------:R0:W5:Y:S04]  /*2990*/  LDL.LU R3, [R1+0x6c0] ;  /* 0x0006c00001037983 */ /* 0x0001680000300800 */
[----:B------:R-:W-:Y:S04]  /*29a0*/  STL.64 [R1+0x6b8], R150 ;  /* 0x0006b89601007387 */ /* 0x000fe80000100a00 */
[----:B------:R-:W-:Y:S04]  /*29b0*/  STL.64 [R1+0x6b0], R148 ;  /* 0x0006b09401007387 */ /* 0x000fe80000100a00 */
[----:B------:R-:W-:Y:S04]  /*29c0*/  STL.64 [R1+0x6a8], R146 ;  /* 0x0006a89201007387 */ /* 0x000fe80000100a00 */
[----:B--2---:R-:W-:Y:S04]  /*29d0*/  STL.64 [R1+0x6a0], R144 ;  /* 0x0006a09001007387 */ /* 0x004fe80000100a00 */
[----:B----4-:R-:W-:Y:S04]  /*29e0*/  STL.64 [R1+0x698], R142 ;  /* 0x0006988e01007387 */ /* 0x010fe80000100a00 */
[----:B---3--:R-:W-:Y:S04]  /*29f0*/  STL.64 [R1+0x690], R140 ;  /* 0x0006908c01007387 */ /* 0x008fe80000100a00 */
        /* <DEDUP_REMOVED lines=58> */
[----:B-1----:R-:W2:Y:S04]  /*2da0*/  LDL.LU R24, [R1+0x200] ;  /* 0x0002000001187983 */ /* 0x002ea80000300800 */
[----:B------:R-:W2:Y:S04]  /*2db0*/  LDL.LU R25, [R1+0x204] ;  /* 0x0002040001197983 */ /* 0x000ea80000300800 */
        /* <DEDUP_REMOVED lines=109> */
[----:B------:R-:W2:Y:S01]  /*3490*/  LDL.LU R135, [R1+0x3bc] ;  /* 0x0003bc0001877983 */ /* 0x000ea20000300800 */
[----:B------:R-:W-:Y:S01]  /*34a0*/  IMAD.MOV.U32 R136, RZ, RZ, R235 ;  /* 0x000000ffff887224 */ /* 0x000fe200078e00eb */
[----:B------:R-:W-:Y:S01]  /*34b0*/  UIADD3 UR4, UR10, 0x2, URZ ;  /* 0x000000020a047890 */ /* 0x000fe2000fffe03f */
[----:B------:R-:W-:Y:S01]  /*34c0*/  IMAD.MOV.U32 R137, RZ, RZ, R234 ;  /* 0x000000ffff897224 */ /* 0x000fe200078e00ea */
[----:B------:R-:W-:Y:S01]  /*34d0*/  UIADD3 UR6, UR11, 0x2, URZ ;  /* 0x000000020b067890 */ /* 0x000fe2000fffe03f */
[----:B------:R-:W-:Y:S01]  /*34e0*/  IMAD.MOV.U32 R138, RZ, RZ, R233 ;  /* 0x000000ffff8a7224 */ /* 0x000fe200078e00e9 */
[----:B------:R-:W-:Y:S01]  /*34f0*/  UMOV UR5, 0x80000020 ;  /* 0x8000002000057882 */ /* 0x000fe20000000000 */
[----:B------:R-:W-:Y:S01]  /*3500*/  IMAD.MOV.U32 R139, RZ, RZ, R232 ;  /* 0x000000ffff8b7224 */ /* 0x000fe200078e00e8 */
[----:B------:R-:W-:Y:S01]  /*3510*/  UMOV UR7, 0x80000020 ;  /* 0x8000002000077882 */ /* 0x000fe20000000000 */
        /* <DEDUP_REMOVED lines=29> */
[----:B------:R-:W-:Y:S01]  /*36f0*/  IMAD.MOV.U32 R235, RZ, RZ, R2 ;  /* 0x000000ffffeb7224 */ /* 0x000fe200078e0002 */
[----:B--2---:R-:W-:-:S06]  /*3700*/  WARPGROUP.ARRIVE ;  /* 0x00000000000079c5 */ /* 0x004fcc0000000000 */
[----:B------:R-:W-:Y:S03]  /*3710*/  IGMMA.64x256x32.S8.S8 R24, gdesc[UR4], R24, gsb0 ;  /* 0x06600000041879f1 */ /* 0x000fe60008041018 */
        /* <DEDUP_REMOVED lines=65> */
[----:B-1----:R-:W2:Y:S04]  /*3b30*/  LDL.LU.64 R150, [R1+0x6b8] ;  /* 0x0006b80001967983 */ /* 0x002ea80000300a00 */
[----:B------:R-:W2:Y:S04]  /*3b40*/  LDL.LU.64 R148, [R1+0x6b0] ;  /* 0x0006b00001947983 */ /* 0x000ea80000300a00 */
        /* <DEDUP_REMOVED lines=19> */
[----:B------:R-:W2:Y:S01]  /*3c80*/  LDL.LU.64 R108, [R1+0x610] ;  /* 0x00061000016c7983 */ /* 0x000ea20000300a00 */
[----:B------:R-:W-:Y:S01]  /*3c90*/  UIADD3 UR4, UR10, 0x202, URZ ;  /* 0x000002020a047890 */ /* 0x000fe2000fffe03f */
[----:B------:R-:W-:-:S02]  /*3ca0*/  UMOV UR5, 0x80000020 ;  /* 0x8000002000057882 */ /* 0x000fc40000000000 */
[----:B------:R-:W3:Y:S04]  /*3cb0*/  LDL.LU.64 R106, [R1+0x608] ;  /* 0x00060800016a7983 */ /* 0x000ee80000300a00 */
        /* <DEDUP_REMOVED lines=40> */
[----:B------:R-:W3:Y:S01]  /*3f40*/  LDL.LU.64 R24, [R1+0x4c0] ;  /* 0x0004c00001187983 */ /* 0x000ee20000300a00 */
[----:B--2---:R-:W-:-:S06]  /*3f50*/  WARPGROUP.ARRIVE ;  /* 0x00000000000079c5 */ /* 0x004fcc0000000000 */
[----:B------:R-:W-:Y:S03]  /*3f60*/  IGMMA.64x256x32.S8.S8 R108, gdesc[UR4], R108, gsb0 ;  /* 0x06600000046c79f1 */ /* 0x000fe6000804106c */
[----:B------:R-:W-:Y:S02]  /*3f70*/  WARPGROUP.DEPBAR.LE gsb0, 0x0 ;  /* 0x00008000000079c5 */ /* 0x000fe40000010000 */
[----:B------:R-:W-:Y:S04]  /*3f80*/  STL.64 [R1], R108 ;  /* 0x0000006c01007387 */ /* 0x000fe80000100a00 */
        /* <DEDUP_REMOVED lines=63> */
[----:B-1----:R0:W5:Y:S04]  /*4380*/  LDL.LU R152, [R1+0x4b8] ;  /* 0x0004b80001987983 */ /* 0x0021680000300800 */
        /* <DEDUP_REMOVED lines=22> */
[----:B------:R-:W-:Y:S01]  /*44f0*/  UIADD3 UR4, UR10, 0x402, URZ ;  /* 0x000004020a047890 */ /* 0x000fe2000fffe03f */
[----:B------:R-:W-:Y:S01]  /*4500*/  UMOV UR5, 0x80000020 ;  /* 0x8000002000057882 */ /* 0x000fe20000000000 */
[----:B---3--:R-:W-:-:S07]  /*4510*/  WARPGROUP.ARRIVE ;  /* 0x00000000000079c5 */ /* 0x008fce0000000000 */
[----:B------:R-:W-:Y:S03]  /*4520*/  IGMMA.64x256x32.S8.S8 R24, gdesc[UR4], R24, gsb0 ;  /* 0x06600000041879f1 */ /* 0x000fe60008041018 */
[----:B------:R-:W-:Y:S02]  /*4530*/  WARPGROUP.DEPBAR.LE gsb0, 0x0 ;  /* 0x00008000000079c5 */ /* 0x000fe40000010000 */
[----:B0-----:R-:W-:Y:S05]  /*4540*/  @!P1 BRA `(.L_x_22) ;  /* 0x0000004400f09947 */ /* 0x001fea0003800000 */
[----:B------:R-:W-:Y:S02]  /*4550*/  UIADD3 UR4, UR39, 0x1, URZ ;  /* 0x0000000127047890 */ /* 0x000fe4000fffe03f */
[----:B------:R-:W-:Y:S02]  /*4560*/  UMOV UR11, UR39 ;  /* 0x00000027000b7c82 */ /* 0x000fe40008000000 */
[----:B------:R-:W-:-:S04]  /*4570*/  UISETP.NE.AND UP0, UPT, UR4, 0x5, UPT ;  /* 0x000000050400788c */ /* 0x000fc8000bf05270 */
[----:B------:R-:W-:Y:S02]  /*4580*/  USEL UR5, URZ, 0x1, UP0 ;  /* 0x000000013f057887 */ /* 0x000fe40008000000 */
[----:B------:R-:W-:Y:S02]  /*4590*/  USEL UR10, UR4, URZ, UP0 ;  /* 0x0000003f040a7287 */ /* 0x000fe40008000000 */
[----:B------:R-:W-:-:S06]  /*45a0*/  ULOP3.LUT UR5, UR38, UR5, URZ, 0x3c, !UPT ;  /* 0x0000000526057292 */ /* 0x000fcc000f8e3c3f */
[----:B------:R-:W-:-:S07]  /*45b0*/  IMAD.U32 R2, RZ, RZ, UR5 ;  /* 0x00000005ff027e24 */ /* 0x000fce000f8e00ff */
.L_x_29:
[----:B------:R-:W-:Y:S05]  /*45c0*/  @!P0 BRA `(.L_x_23) ;  /* 0x0000000000048947 */ /* 0x000fea0003800000 */
[----:B------:R-:W-:Y:S01]  /*45d0*/  BPT.TRAP 0x1 ;  /* 0x000000040000795c */ /* 0x000fe20000300000 */
.L_x_23:
[----:B------:R-:W0:Y:S01]  /*45e0*/  S2UR UR5, SR_CgaCtaId ;  /* 0x00000000000579c3 */ /* 0x000e220000008800 */
[----:B------:R-:W-:Y:S01]  /*45f0*/  UMOV UR4, 0x400 ;  /* 0x0000040000047882 */ /* 0x000fe20000000000 */
[----:B------:R-:W-:Y:S01]  /*4600*/  IMAD.U32 R4, RZ, RZ, UR10 ;  /* 0x0000000aff047e24 */ /* 0x000fe2000f8e00ff */
[----:B------:R-:W-:Y:S01]  /*4610*/  SHF.L.U32 R5, R2, 0x1f, RZ ;  /* 0x0000001f02057819 */ /* 0x000fe200000006ff */
[----:B0-----:R-:W-:-:S06]  /*4620*/  ULEA UR4, UR5, UR4, 0x18 ;  /* 0x0000000405047291 */ /* 0x001fcc000f8ec03f */
[----:B-----5:R-:W-:-:S04]  /*4630*/  IMAD.U32 R0, RZ, RZ, UR4 ;  /* 0x00000004ff007e24 */ /* 0x020fc8000f8e00ff */
[----:B------:R-:W-:-:S04]  /*4640*/  IMAD R4, R4, 0x8, R0 ;  /* 0x0000000804047824 */ /* 0x000fc800078e0200 */
[----:B------:R0:W1:Y:S01]  /*4650*/  SYNCS.PHASECHK.TRANS64.TRYWAIT P1, [R4+URZ], R5 ;  /* 0x00000005040075a7 */ /* 0x000062000802017f */
[----:B------:R-:W-:Y:S05]  /*4660*/  @!P0 BRA `(.L_x_24) ;  /* 0x0000000000048947 */ /* 0x000fea0003800000 */
[----:B------:R-:W-:Y:S01]  /*4670*/  BPT.TRAP 0x1 ;  /* 0x000000040000795c */ /* 0x000fe20000300000 */
.L_x_24:
[----:B-1----:R-:W-:Y:S05]  /*4680*/  @P1 BRA `(.L_x_25) ;  /* 0x0000000000081947 */ /* 0x002fea0003800000 */
[----:B------:R-:W1:Y:S02]  /*4690*/  SYNCS.PHASECHK.TRANS64.TRYWAIT P1, [R4+URZ], R5 ;  /* 0x00000005040075a7 */ /* 0x000e64000802017f */
[----:B-1----:R-:W-:Y:S05]  /*46a0*/  @!P1 BRA `(.L_x_26) ;  /* 0x000001a8005c9947 */ /* 0x002fea0003800000 */
.L_x_25:
        /* <DEDUP_REMOVED lines=64> */
[----:B--2---:R-:W2:Y:S04]  /*4ab0*/  LDL.LU.64 R24, [R1] ;  /* 0x0000000001187983 */ /* 0x004ea80000300a00 */
[----:B------:R-:W3:Y:S04]  /*4ac0*/  LDL.LU.64 R26, [R1+0x8] ;  /* 0x00000800011a7983 */ /* 0x000ee80000300a00 */
[----:B------:R-:W4:Y:S04]  /*4ad0*/  LDL.LU.64 R28, [R1+0x10] ;  /* 0x00001000011c7983 */ /* 0x000f280000300a00 */
[----:B------:R-:W2:Y:S04]  /*4ae0*/  LDL.LU.64 R30, [R1+0x18] ;  /* 0x00001800011e7983 */ /* 0x000ea80000300a00 */
        /* <DEDUP_REMOVED lines=58> */
[----:B---3--:R-:W-:Y:S04]  /*4e90*/  STL.64 [R1+0xac8], R146 ;  /* 0x000ac89201007387 */ /* 0x008fe80000100a00 */
[----:B--2---:R-:W-:Y:S04]  /*4ea0*/  STL.64 [R1+0xac0], R144 ;  /* 0x000ac09001007387 */ /* 0x004fe80000100a00 */
[----:B----4-:R-:W-:Y:S04]  /*4eb0*/  STL.64 [R1+0xab8], R142 ;  /* 0x000ab88e01007387 */ /* 0x010fe80000100a00 */
        /* <DEDUP_REMOVED lines=59> */
[----:B------:R-:W3:Y:S04]  /*5270*/  LDL.LU.64 R20, [R1+0x200] ;  /* 0x0002000001147983 */ /* 0x000ee80000300a00 */
[----:B------:R-:W3:Y:S04]  /*5280*/  LDL.LU.64 R22, [R1+0x208] ;  /* 0x0002080001167983 */ /* 0x000ee80000300a00 */
[----:B--2---:R-:W3:Y:S04]  /*5290*/  LDL.LU.64 R24, [R1+0x210] ;  /* 0x0002100001187983 */ /* 0x004ee80000300a00 */
        /* <DEDUP_REMOVED lines=61> */
[----:B------:R-:W-:-:S02]  /*5670*/  UIMAD UR12, UR10, 0x600, UR8 ;  /* 0x000006000a0c78a4 */ /* 0x000fc4000f8e0208 */
[----:B------:R-:W-:Y:S01]  /*5680*/  ULEA UR13, UR10, UR9, 0xa ;  /* 0x000000090a0d7291 */ /* 0x000fe2000f8e503f */
[----:B------:R-:W2:Y:S01]  /*5690*/  LDL.LU.64 R148, [R1+0x1f0] ;  /* 0x0001f00001947983 */ /* 0x000ea20000300a00 */
[----:B------:R-:W-:Y:S01]  /*56a0*/  UMOV UR5, 0x80000020 ;  /* 0x8000002000057882 */ /* 0x000fe20000000000 */
[----:B------:R-:W-:Y:S02]  /*56b0*/  UMOV UR7, 0x80000020 ;  /* 0x8000002000077882 */ /* 0x000fe40000000000 */
[----:B------:R-:W-:Y:S01]  /*56c0*/  UMOV UR4, UR12 ;  /* 0x0000000c00047c82 */ /* 0x000fe20008000000 */
[----:B------:R-:W2:Y:S01]  /*56d0*/  LDL.LU.64 R150, [R1+0x1f8] ;  /* 0x0001f80001967983 */ /* 0x000ea20000300a00 */
[----:B------:R-:W-:-:S03]  /*56e0*/  UMOV UR6, UR13 ;  /* 0x0000000d00067c82 */ /* 0x000fc60008000000 */
[----:B------:R-:W-:Y:S04]  /*56f0*/  STL [R1+0x6d8], R19 ;  /* 0x0006d81301007387 */ /* 0x000fe80000100800 */
[----:B------:R-:W-:Y:S04]  /*5700*/  STL [R1+0x6d4], R18 ;  /* 0x0006d41201007387 */ /* 0x000fe80000100800 */
[----:B------:R-:W-:Y:S04]  /*5710*/  STL [R1+0x6d0], R17 ;  /* 0x0006d01101007387 */ /* 0x000fe80000100800 */
[----:B------:R-:W-:Y:S04]  /*5720*/  STL [R1+0x6cc], R16 ;  /* 0x0006cc1001007387 */ /* 0x000fe80000100800 */
[----:B------:R-:W-:Y:S04]  /*5730*/  STL [R1+0x6c8], R3 ;  /* 0x0006c80301007387 */ /* 0x000fe80000100800 */
[----:B------:R-:W-:Y:S04]  /*5740*/  STL [R1+0x6c4], R2 ;  /* 0x0006c40201007387 */ /* 0x000fe80000100800 */
[----:B------:R-:W-:Y:S01]  /*5750*/  STL [R1+0x6c0], R0 ;  /* 0x0006c00001007387 */ /* 0x000fe20000100800 */
[----:B---3--:R-:W-:-:S06]  /*5760*/  WARPGROUP.ARRIVE ;  /* 0x00000000000079c5 */ /* 0x008fcc0000000000 */
[----:B------:R-:W-:Y:S03]  /*5770*/  IGMMA.64x256x32.S8.S8 R20, gdesc[UR4], R20, gsb0 ;  /* 0x06600000041479f1 */ /* 0x000fe60008041014 */
        /* <DEDUP_REMOVED lines=23> */
[----:B------:R-:W-:-:S03]  /*58f0*/  IMAD.MOV.U32 R235, RZ, RZ, R133 ;  /* 0x000000ffffeb7224 */ /* 0x000fc600078e0085 */
        /* <DEDUP_REMOVED lines=48> */
[----:B------:R3:W-:Y:S04]  /*5c00*/  STL [R1+0x3c0], R132 ;  /* 0x0003c08401007387 */ /* 0x0007e80000100800 */
[----:B------:R-:W2:Y:S04]  /*5c10*/  LDL.LU.64 R146, [R1+0xac8] ;  /* 0x000ac80001927983 */ /* 0x000ea80000300a00 */
[----:B------:R-:W2:Y:S04]  /*5c20*/  LDL.LU.64 R144, [R1+0xac0] ;  /* 0x000ac00001907983 */ /* 0x000ea80000300a00 */
[----:B------:R-:W2:Y:S04]  /*5c30*/  LDL.LU.64 R142, [R1+0xab8] ;  /* 0x000ab800018e7983 */ /* 0x000ea80000300a00 */
[----:B------:R-:W2:Y:S04]  /*5c40*/  LDL.LU.64 R140, [R1+0xab0] ;  /* 0x000ab000018c7983 */ /* 0x000ea80000300a00 */
[----:B------:R-:W2:Y:S04]  /*5c50*/  LDL.LU.64 R138, [R1+0xaa8] ;  /* 0x000aa800018a7983 */ /* 0x000ea80000300a00 */
[----:B------:R-:W2:Y:S04]  /*5c60*/  LDL.LU.64 R136, [R1+0xaa0] ;  /* 0x000aa00001887983 */ /* 0x000ea80000300a00 */
[----:B------:R-:W2:Y:S04]  /*5c70*/  LDL.LU.64 R134, [R1+0xa98] ;  /* 0x000a980001867983 */ /* 0x000ea80000300a00 */
[----:B---3--:R-:W2:Y:S04]  /*5c80*/  LDL.LU.64 R132, [R1+0xa90] ;  /* 0x000a900001847983 */ /* 0x008ea80000300a00 */
        /* <DEDUP_REMOVED lines=55> */
[----:B------:R-:W-:Y:S01]  /*6000*/  UMOV UR5, 0x80000020 ;  /* 0x8000002000057882 */ /* 0x000fe20000000000 */
[----:B--2---:R-:W-:-:S07]  /*6010*/  WARPGROUP.ARRIVE ;  /* 0x00000000000079c5 */ /* 0x004fce0000000000 */
[----:B------:R-:W-:Y:S03]  /*6020*/  IGMMA.64x256x32.S8.S8 R24, gdesc[UR4], R24, gsb0 ;  /* 0x06600000041879f1 */ /* 0x000fe60008041018 */
[----:B------:R-:W-:Y:S02]  /*6030*/  WARPGROUP.DEPBAR.LE gsb0, 0x0 ;  /* 0x00008000000079c5 */ /* 0x000fe40000010000 */
[----:B------:R-:W-:Y:S01]  /*6040*/  STL.64 [R1], R24 ;  /* 0x0000001801007387 */ /* 0x000fe20000100a00 */
[----:B01----:R-:W-:Y:S02]  /*6050*/  IMAD.MOV.U32 R5, RZ, RZ, R150 ;  /* 0x000000ffff057224 */ /* 0x003fe400078e0096 */
        /* <DEDUP_REMOVED lines=52> */
[----:B------:R0:W-:Y:S01]  /*63a0*/  STL [R1+0x90], R60 ;  /* 0x0000903c01007387 */ /* 0x0001e20000100800 */
[----:B------:R-:W-:Y:S02]  /*63b0*/  IMAD.MOV.U32 R198, RZ, RZ, R114 ;  /* 0x000000ffffc67224 */ /* 0x000fe400078e0072 */
[----:B------:R-:W-:Y:S01]  /*63c0*/  IMAD.MOV.U32 R199, RZ, RZ, R115 ;  /* 0x000000ffffc77224 */ /* 0x000fe200078e0073 */
[----:B------:R-:W2:Y:S01]  /*63d0*/  LDL.LU.64 R150, [R1+0x8d8] ;  /* 0x0008d80001967983 */ /* 0x000ea20000300a00 */
[----:B------:R-:W-:-:S02]  /*63e0*/  IMAD.MOV.U32 R196, RZ, RZ, R112 ;  /* 0x000000ffffc47224 */ /* 0x000fc400078e0070 */
[----:B------:R-:W-:Y:S01]  /*63f0*/  IMAD.MOV.U32 R197, RZ, RZ, R113 ;  /* 0x000000ffffc57224 */ /* 0x000fe200078e0071 */
[----:B------:R-:W2:Y:S01]  /*6400*/  LDL.LU.64 R148, [R1+0x8d0] ;  /* 0x0008d00001947983 */ /* 0x000ea20000300a00 */
[----:B------:R-:W-:Y:S02]  /*6410*/  IMAD.MOV.U32 R194, RZ, RZ, R110 ;  /* 0x000000ffffc27224 */ /* 0x000fe400078e006e */
[----:B------:R-:W-:Y:S01]  /*6420*/  IMAD.MOV.U32 R195, RZ, RZ, R111 ;  /* 0x000000ffffc37224 */ /* 0x000fe200078e006f */
[----:B------:R-:W2:Y:S01]  /*6430*/  LDL.LU.64 R146, [R1+0x8c8] ;  /* 0x0008c80001927983 */ /* 0x000ea20000300a00 */
        /* <DEDUP_REMOVED lines=72> */
[----:B------:R-:W-:-:S03]  /*68c0*/  IMAD.MOV.U32 R19, RZ, RZ, R61 ;  /* 0x000000ffff137224 */ /* 0x000fc600078e003d */
        /* <DEDUP_REMOVED lines=18> */
[----:B0-----:R-:W2:Y:S04]  /*69f0*/  LDL.LU.64 R60, [R1+0x770] ;  /* 0x00077000013c7983 */ /* 0x001ea80000300a00 */
        /* <DEDUP_REMOVED lines=20> */
[----:B------:R-:W-:Y:S01]  /*6b40*/  STL [R1+0x4b8], R152 ;  /* 0x0004b89801007387 */ /* 0x000fe20000100800 */
        /* <DEDUP_REMOVED lines=70> */
[----:B------:R0:W5:Y:S01]  /*6fb0*/  LDL.LU R17, [R1+0x6d0] ;  /* 0x0006d00001117983 */ /* 0x0001620000300800 */
[----:B------:R-:W-:-:S03]  /*6fc0*/  IMAD.MOV.U32 R149, RZ, RZ, R3 ;  /* 0x000000ffff957224 */ /* 0x000fc600078e0003 */
        /* <DEDUP_REMOVED lines=195> */
[----:B------:R-:W-:Y:S01]  /*7c00*/  IMAD.MOV.U32 R151, RZ, RZ, R221 ;  /* 0x000000ffff977224 */ /* 0x000fe200078e00dd */
[----:B------:R-:W-:Y:S02]  /*7c10*/  UIADD3 UR4, UR12, 0x2, URZ ;  /* 0x000000020c047890 */ /* 0x000fe4000fffe03f */
[----:B------:R-:W-:Y:S01]  /*7c20*/  UIADD3 UR6, UR13, 0x2, URZ ;  /* 0x000000020d067890 */ /* 0x000fe2000fffe03f */
[----:B------:R-:W-:Y:S01]  /*7c30*/  UMOV UR5, 0x80000020 ;  /* 0x8000002000057882 */ /* 0x000fe20000000000 */
[----:B------:R-:W-:Y:S01]  /*7c40*/  UMOV UR7, 0x80000020 ;  /* 0x8000002000077882 */ /* 0x000fe20000000000 */
        /* <DEDUP_REMOVED lines=105> */
[----:B------:R-:W-:Y:S01]  /*82e0*/  IMAD.MOV.U32 R235, RZ, RZ, R4 ;  /* 0x000000ffffeb7224 */ /* 0x000fe200078e0004 */
[----:B------:R-:W-:Y:S01]  /*82f0*/  UIADD3 UR4, UR12, 0x202, URZ ;  /* 0x000002020c047890 */ /* 0x000fe2000fffe03f */
[----:B------:R-:W3:Y:S01]  /*8300*/  LDL.LU.64 R106, [R1+0x608] ;  /* 0x00060800016a7983 */ /* 0x000ee20000300a00 */
[----:B------:R-:W-:-:S03]  /*8310*/  UMOV UR5, 0x80000020 ;  /* 0x8000002000057882 */ /* 0x000fc60000000000 */
        /* <DEDUP_REMOVED lines=137> */
[----:B------:R-:W-:Y:S01]  /*8bb0*/  BPT.TRAP 0x1 ;  /* 0x000000040000795c */ /* 0x000fe20000300000 */
.L_x_27:
[----:B-----5:R-:W-:Y:S01]  /*8bc0*/  ISETP.NE.AND P1, PT, R19, RZ, PT ;  /* 0x000000ff1300720c */ /* 0x020fe20003f25270 */
[----:B------:R-:W-:Y:S01]  /*8bd0*/  IMAD.U32 R4, RZ, RZ, UR11 ;  /* 0x0000000bff047e24 */ /* 0x000fe2000f8e00ff */
[----:B------:R-:W-:-:S11]  /*8be0*/  UISETP.GT.U32.AND UP0, UPT, UR40, 0x1, UPT ;  /* 0x000000012800788c */ /* 0x000fd6000bf04070 */
[----:B------:R-:W-:-:S04]  /*8bf0*/  @P1 IMAD R4, R4, 0x8, R0 ;  /* 0x0000000804041824 */ /* 0x000fc800078e0200 */
[----:B------:R-:W-:-:S05]  /*8c00*/  @P1 VIADD R4, R4, 0x28 ;  /* 0x0000002804041836 */ /* 0x000fca0000000000 */
[----:B------:R-:W-:-:S04]  /*8c10*/  @P1 PRMT R4, R152, 0x654, R4 ;  /* 0x0000065498041816 */ /* 0x000fc80000000004 */
[----:B------:R0:W-:Y:S01]  /*8c20*/  @P1 SYNCS.ARRIVE.TRANS64.RED.A1T0 RZ, [R4+URZ], RZ ;  /* 0x000000ff04ff19a7 */ /* 0x0001e2000810043f */
[----:B------:R-:W-:-:S13]  /*8c30*/  PLOP3.LUT P1, PT, PT, PT, UP0, 0x80, 0x0 ;  /* 0x000000000000781c */ /* 0x000fda0003f2f008 */
[----:B0-----:R-:W-:Y:S05]  /*8c40*/  @P1 BRA `(.L_x_28) ;  /* 0x0000000000041947 */ /* 0x001fea0003800000 */
[----:B------:R-:W-:Y:S01]  /*8c50*/  BPT.TRAP 0x1 ;  /* 0x000000040000795c */ /* 0x000fe20000300000 */
.L_x_28:
[----:B------:R-:W-:Y:S01]  /*8c60*/  UIADD3 UR10, UR10, 0x1, URZ ;  /* 0x000000010a0a7890 */ /* 0x000fe2000fffe03f */
[C---:B------:R-:W-:Y:S01]  /*8c70*/  ISETP.GT.AND P1, PT, R3.reuse, 0x1, PT ;  /* 0x000000010300780c */ /* 0x040fe20003f24270 */
[----:B------:R-:W-:Y:S01]  /*8c80*/  UIADD3 UR11, UR11, 0x1, URZ ;  /* 0x000000010b0b7890 */ /* 0x000fe2000fffe03f */
[----:B------:R-:W-:Y:S01]  /*8c90*/  VIADD R3, R3, 0xffffffff ;  /* 0xffffffff03037836 */ /* 0x000fe20000000000 */
[----:B------:R-:W-:Y:S02]  /*8ca0*/  UISETP.NE.AND UP0, UPT, UR10, 0x5, UPT ;  /* 0x000000050a00788c */ /* 0x000fe4000bf05270 */
[----:B------:R-:W-:Y:S02]  /*8cb0*/  UISETP.NE.AND UP1, UPT, UR11, 0x5, UPT ;  /* 0x000000050b00788c */ /* 0x000fe4000bf25270 */
[----:B------:R-:W-:Y:S02]  /*8cc0*/  USEL UR4, URZ, 0x1, UP0 ;  /* 0x000000013f047887 */ /* 0x000fe40008000000 */
[----:B------:R-:W-:-:S02]  /*8cd0*/  USEL UR10, UR10, URZ, UP0 ;  /* 0x0000003f0a0a7287 */ /* 0x000fc40008000000 */
[----:B------:R-:W-:Y:S02]  /*8ce0*/  USEL UR11, UR11, URZ, UP1 ;  /* 0x0000003f0b0b7287 */ /* 0x000fe40008800000 */
[----:B------:R-:W-:Y:S01]  /*8cf0*/  LOP3.LUT R2, R2, UR4, RZ, 0x3c, !PT ;  /* 0x0000000402027c12 */ /* 0x000fe2000f8e3cff */
[----:B------:R-:W-:Y:S09]  /*8d00*/  @P1 BRA `(.L_x_29) ;  /* 0xffffffb8002c1947 */ /* 0x000ff2000383ffff */
.L_x_22:
[----:B------:R-:W0:Y:S02]  /*8d10*/  LDC R2, c[0x0][0x28c] ;  /* 0x0000a300ff027b82 */ /* 0x000e240000000800 */
[----:B0-----:R-:W-:-:S13]  /*8d20*/  ISETP.GE.AND P1, PT, R2, 0x1, PT ;  /* 0x000000010200780c */ /* 0x001fda0003f26270 */
[----:B------:R-:W-:Y:S05]  /*8d30*/  @!P1 BRA `(.L_x_30) ;  /* 0x0000000000549947 */ /* 0x000fea0003800000 */
[----:B------:R-:W-:Y:S05]  /*8d40*/  @!P0 BRA `(.L_x_31) ;  /* 0x0000000000048947 */ /* 0x000fea0003800000 */
[----:B------:R-:W-:Y:S01]  /*8d50*/  BPT.TRAP 0x1 ;  /* 0x000000040000795c */ /* 0x000fe20000300000 */
.L_x_31:
[----:B-----5:R-:W-:Y:S01]  /*8d60*/  ISETP.NE.AND P0, PT, R19, RZ, PT ;  /* 0x000000ff1300720c */ /* 0x020fe20003f05270 */
[----:B------:R-:W-:-:S12]  /*8d70*/  BSSY B0, `(.L_x_32) ;  /* 0x000000d000007945 */ /* 0x000fd80003800000 */
[----:B------:R-:W-:Y:S05]  /*8d80*/  @!P0 BRA `(.L_x_33) ;  /* 0x00000000002c8947 */ /* 0x000fea0003800000 */
[----:B------:R-:W-:-:S04]  /*8d90*/  UISETP.LT.AND UP0, UPT, UR49, 0x1, UPT ;  /* 0x000000013100788c */ /* 0x000fc8000bf01270 */
[----:B------:R-:W-:-:S04]  /*8da0*/  USEL UR6, UR49, 0x1, UP0 ;  /* 0x0000000131067887 */ /* 0x000fc80008000000 */
[----:B------:R-:W-:-:S04]  /*8db0*/  UIADD3 UR6, UR39, UR49, -UR6 ;  /* 0x0000003127067290 */ /* 0x000fc8000fffe806 */
[----:B------:R-:W-:-:S04]  /*8dc0*/  UIMAD.WIDE.U32 UR4, UR6, -0x33333333, URZ ;  /* 0xcccccccd060478a5 */ /* 0x000fc8000f8e003f */
[----:B------:R-:W-:-:S04]  /*8dd0*/  USHF.R.U32.HI UR4, URZ, 0x2, UR5 ;  /* 0x000000023f047899 */ /* 0x000fc80008011605 */
[----:B------:R-:W-:-:S06]  /*8de0*/  UIMAD UR6, UR4, -0x5, UR6 ;  /* 0xfffffffb040678a4 */ /* 0x000fcc000f8e0206 */
[----:B------:R-:W-:-:S04]  /*8df0*/  IMAD.U32 R2, RZ, RZ, UR6 ;  /* 0x00000006ff027e24 */ /* 0x000fc8000f8e00ff */
[----:B------:R-:W-:-:S04]  /*8e00*/  IMAD R0, R2, 0x8, R0 ;  /* 0x0000000802007824 */ /* 0x000fc800078e0200 */
[----:B------:R-:W-:-:S05]  /*8e10*/  VIADD R0, R0, 0x28 ;  /* 0x0000002800007836 */ /* 0x000fca0000000000 */
[----:B------:R-:W-:-:S04]  /*8e20*/  PRMT R0, R152, 0x654, R0 ;  /* 0x0000065498007816 */ /* 0x000fc80000000000 */
[----:B------:R0:W-:Y:S03]  /*8e30*/  SYNCS.ARRIVE.TRANS64.RED.A1T0 RZ, [R0+URZ], RZ ;  /* 0x000000ff00ff79a7 */ /* 0x0001e6000810043f */
.L_x_33:
[----:B------:R-:W-:Y:S05]  /*8e40*/  BSYNC B0 ;  /* 0x0000000000007941 */ /* 0x000fea0003800000 */
.L_x_32:
[----:B------:R-:W-:-:S06]  /*8e50*/  UISETP.GT.U32.AND UP0, UPT, UR40, 0x1, UPT ;  /* 0x000000012800788c */ /* 0x000fcc000bf04070 */
[----:B------:R-:W-:-:S13]  /*8e60*/  PLOP3.LUT P0, PT, PT, PT, UP0, 0x80, 0x0 ;  /* 0x000000000000781c */ /* 0x000fda0003f0f008 */
[----:B------:R-:W-:Y:S05]  /*8e70*/  @P0 BRA `(.L_x_30) ;  /* 0x0000000000040947 */ /* 0x000fea0003800000 */
[----:B------:R-:W-:Y:S01]  /*8e80*/  BPT.TRAP 0x1 ;  /* 0x000000040000795c */ /* 0x000fe20000300000 */
.L_x_30:
[----:B------:R-:W1:Y:S01]  /*8e90*/  S2R R5, SR_TID.X ;  /* 0x0000000000057919 */ /* 0x000e620000002100 */
[----:B------:R-:W-:Y:S01]  /*8ea0*/  USHF.R.S32.HI UR10, URZ, 0x1f, UR44 ;  /* 0x0000001f3f0a7899 */ /* 0x000fe2000801142c */
[----:B------:R-:W-:Y:S01]  /*8eb0*/  IMAD.MOV.U32 R155, RZ, RZ, 0x6540 ;  /* 0x00006540ff9b7424 */ /* 0x000fe200078e00ff */
[----:B------:R-:W-:Y:S01]  /*8ec0*/  ULDC.64 UR8, c[0x0][0x5d0] ;  /* 0x0001740000087ab9 */ /* 0x000fe20000000a00 */
[----:B------:R-:W-:Y:S02]  /*8ed0*/  UIMAD.WIDE UR6, UR42, 0x180, URZ ;  /* 0x000001802a0678a5 */ /* 0x000fe4000f8e023f */
[----:B------:R-:W-:Y:S02]  /*8ee0*/  UIMAD UR4, UR10, UR8, URZ ;  /* 0x000000080a0472a4 */ /* 0x000fe4000f8e023f */
[----:B------:R-:W-:Y:S02]  /*8ef0*/  UIMAD UR42, UR42, 0x180, URZ ;  /* 0x000001802a2a78a4 */ /* 0x000fe4000f8e023f */
[----:B------:R-:W-:-:S02]  /*8f00*/  UIMAD UR4, UR44, UR9, UR4 ;  /* 0x000000092c0472a4 */ /* 0x000fc4000f8e0204 */
[----:B------:R-:W-:Y:S01]  /*8f10*/  UIADD3 UR39, UR49, UR39, URZ ;  /* 0x0000002731277290 */ /* 0x000fe2000fffe03f */
[----:B------:R-:W-:Y:S01]  /*8f20*/  ULDC UR9, c[0x0][0x288] ;  /* 0x0000a20000097ab9 */ /* 0x000fe20000000800 */
[----:B------:R-:W-:Y:S02]  /*8f30*/  UISETP.GE.U32.AND UP2, UPT, UR49, 0x5, UPT ;  /* 0x000000053100788c */ /* 0x000fe4000bf46070 */
[----:B------:R-:W-:Y:S01]  /*8f40*/  UISETP.GT.U32.AND UP1, UPT, UR39, 0x4, UPT ;  /* 0x000000042700788c */ /* 0x000fe2000bf24070 */
[----:B------:R-:W-:-:S03]  /*8f50*/  ULDC.64 UR12, c[0x0][0x5c8] ;  /* 0x00017200000c7ab9 */ /* 0x000fc60000000a00 */
[----:B------:R-:W-:Y:S01]  /*8f60*/  UISETP.LT.U32.AND UP1, UPT, UR49, 0x5, UP1 ;  /* 0x000000053100788c */ /* 0x000fe20008f21070 */
[----:B------:R-:W-:Y:S02]  /*8f70*/  IMAD.U32 R6, RZ, RZ, UR13 ;  /* 0x0000000dff067e24 */ /* 0x000fe4000f8e00ff */
[C---:B-1----:R-:W-:Y:S01]  /*8f80*/  IMAD.SHL.U32 R154, R5.reuse, 0x2, RZ ;  /* 0x00000002059a7824 */ /* 0x042fe200078e00ff */
[--C-:B-----5:R-:W-:Y:S02]  /*8f90*/  SHF.R.U32.HI R3, RZ, 0x2, R5.reuse ;  /* 0x00000002ff037819 */ /* 0x120fe40000011605 */
[----:B------:R-:W-:Y:S02]  /*8fa0*/  LOP3.LUT R4, R5, 0x60, RZ, 0xc0, !PT ;  /* 0x0000006005047812 */ /* 0x000fe400078ec0ff */
[----:B------:R-:W-:Y:S02]  /*8fb0*/  SHF.R.U32.HI R2, RZ, 0x7, R5 ;  /* 0x00000007ff027819 */ /* 0x000fe40000011605 */
[----:B------:R-:W-:-:S02]  /*8fc0*/  LOP3.LUT R3, R3, 0x7, RZ, 0xc0, !PT ;  /* 0x0000000703037812 */ /* 0x000fc400078ec0ff */
[----:B------:R-:W-:Y:S02]  /*8fd0*/  SHF.R.U32.HI R4, RZ, 0x1, R4 ;  /* 0x00000001ff047819 */ /* 0x000fe40000011604 */
[----:B------:R-:W-:Y:S02]  /*8fe0*/  LOP3.LUT R154, R154, 0x6, RZ, 0xc0, !PT ;  /* 0x000000069a9a7812 */ /* 0x000fe400078ec0ff */
[----:B------:R-:W-:Y:S02]  /*8ff0*/  LOP3.LUT R2, R2, 0x1, RZ, 0xc0, !PT ;  /* 0x0000000102027812 */ /* 0x000fe400078ec0ff */
[----:B0-----:R-:W-:Y:S02]  /*9000*/  IADD3 R0, RZ, -R4, -R3 ;  /* 0x80000004ff007210 */ /* 0x001fe40007ffe803 */
[----:B------:R-:W-:Y:S01]  /*9010*/  PRMT R154, R154, R155, UR43 ;  /* 0x0000002b9a9a7e16 */ /* 0x000fe2000800009b */
[----:B------:R-:W-:Y:S01]  /*9020*/  USHF.L.U32 UR43, UR43, 0x8, URZ ;  /* 0x000000082b2b7899 */ /* 0x000fe2000800063f */
[----:B------:R-:W-:-:S02]  /*9030*/  IMAD.SHL.U32 R15, R2, 0x40, RZ ;  /* 0x00000040020f7824 */ /* 0x000fc400078e00ff */
[----:B------:R-:W-:Y:S01]  /*9040*/  IMAD R0, R2, -0x40, R0 ;  /* 0xffffffc002007824 */ /* 0x000fe200078e0200 */
[----:B------:R-:W-:Y:S01]  /*9050*/  UISETP.GE.AND UP0, UPT, UR43, UR9, UPT ;  /* 0x000000092b00728c */ /* 0x000fe2000bf06270 */
[----:B------:R-:W-:Y:S01]  /*9060*/  IMAD.U32 R2, RZ, RZ, UR8 ;  /* 0x00000008ff027e24 */ /* 0x000fe2000f8e00ff */
[----:B------:R-:W-:Y:S01]  /*9070*/  ULDC UR8, c[0x0][0x284] ;  /* 0x0000a10000087ab9 */ /* 0x000fe20000000800 */
[--C-:B------:R-:W-:Y:S01]  /*9080*/  SHF.R.S32.HI R155, RZ, 0x1f, R154.reuse ;  /* 0x0000001fff9b7819 */ /* 0x100fe2000001149a */
[----:B------:R-:W-:Y:S01]  /*9090*/  IMAD.U32 R14, RZ, RZ, UR8 ;  /* 0x00000008ff0e7e24 */ /* 0x000fe2000f8e00ff */
[----:B------:R-:W-:Y:S01]  /*90a0*/  UISETP.GE.OR UP0, UPT, UR42, UR8, UP0 ;  /* 0x000000082a00728c */ /* 0x000fe20008706670 */
[----:B------:R-:W-:Y:S01]  /*90b0*/  LOP3.LUT R15, R15, 0x40, R3, 0xe2, !PT ;  /* 0x000000400f0f7812 */ /* 0x000fe200078ee203 */
[----:B------:R-:W-:Y:S01]  /*90c0*/  USEL UR8, URZ, 0x1, !UP1 ;  /* 0x000000013f087887 */ /* 0x000fe2000c800000 */
[----:B------:R-:W-:Y:S01]  /*90d0*/  IMAD.WIDE.U32 R2, R2, UR44, R154 ;  /* 0x0000002c02027c25 */ /* 0x000fe2000f8e009a */
[----:B------:R-:W-:Y:S01]  /*90e0*/  IADD3 R14, R14, -UR42, R0 ;  /* 0x8000002a0e0e7c10 */ /* 0x000fe2000fffe000 */
[----:B------:R-:W-:Y:S01]  /*90f0*/  UMOV UR42, 0xffffffff ;  /* 0xffffffff002a7882 */ /* 0x000fe20000000000 */
[----:B------:R-:W-:Y:S01]  /*9100*/  LOP3.LUT R0, R5, 0x3, RZ, 0xc0, !PT ;  /* 0x0000000305007812 */ /* 0x000fe200078ec0ff */
[----:B------:R-:W-:Y:S01]  /*9110*/  IMAD.MOV.U32 R5, RZ, RZ, -0x2 ;  /* 0xfffffffeff057424 */ /* 0x000fe200078e00ff */
[----:B------:R-:W-:Y:S01]  /*9120*/  PLOP3.LUT P0, PT, PT, PT, UP0, 0x80, 0x0 ;  /* 0x000000000000781c */ /* 0x000fe20003f0f008 */
[----:B------:R-:W-:Y:S01]  /*9130*/  VIADD R3, R3, UR4 ;  /* 0x0000000403037c36 */ /* 0x000fe20008000000 */
[----:B------:R-:W-:Y:S01]  /*9140*/  UIMAD.WIDE.U32 UR4, UR39, -0x33333333, URZ ;  /* 0xcccccccd270478a5 */ /* 0x000fe2000f8e003f */
[----:B------:R-:W-:Y:S01]  /*9150*/  IMAD R0, R0, R5, UR9 ;  /* 0x0000000900007e24 */ /* 0x000fe2000f8e0205 */
[----:B------:R-:W-:Y:S01]  /*9160*/  UIMAD UR9, UR7, UR12, URZ ;  /* 0x0000000c070972a4 */ /* 0x000fe2000f8e023f */
[----:B------:R-:W-:Y:S01]  /*9170*/  LOP3.LUT R15, R15, UR6, R4, 0xfe, !PT ;  /* 0x000000060f0f7c12 */ /* 0x000fe2000f8efe04 */
[----:B------:R-:W-:Y:S01]  /*9180*/  USHF.R.U32.HI UR4, URZ, 0x2, UR5 ;  /* 0x000000023f047899 */ /* 0x000fe20008011605 */
[----:B------:R-:W-:Y:S01]  /*9190*/  VIADD R0, R0, -UR43 ;  /* 0x8000002b00007c36 */ /* 0x000fe20008000000 */
[----:B------:R-:W-:-:S02]  /*91a0*/  ULOP3.LUT UR38, UR38, UR8, URZ, 0x3c, !UPT ;  /* 0x0000000826267292 */ /* 0x000fc4000f8e3c3f */
[----:B------:R-:W-:Y:S01]  /*91b0*/  UIMAD UR39, UR4, -0x5, UR39 ;  /* 0xfffffffb042778a4 */ /* 0x000fe2000f8e0227 */
[----:B------:R-:W-:Y:S01]  /*91c0*/  IMAD.WIDE.U32 R2, R15, UR12, R2 ;  /* 0x0000000c0f027c25 */ /* 0x000fe2000f8e0002 */
[----:B------:R-:W-:-:S03]  /*91d0*/  @UP2 ULOP3.LUT UR38, UR38, 0x1, UR4, 0x78, !UPT ;  /* 0x0000000126262892 */ /* 0x000fc6000f8e7804 */
[----:B------:R-:W-:Y:S01]  /*91e0*/  IMAD R6, R15, R6, UR9 ;  /* 0x000000090f067e24 */ /* 0x000fe2000f8e0206 */
[----:B------:R-:W-:Y:S08]  /*91f0*/  @P0 BRA `(.L_x_34) ;  /* 0x0000013c00a00947 */ /* 0x000ff00003800000 */
[----:B------:R-:W-:Y:S01]  /*9200*/  ISETP.NE.AND P0, PT, R18, RZ, PT ;  /* 0x000000ff1200720c */ /* 0x000fe20003f05270 */
[----:B------:R-:W-:Y:S01]  /*9210*/  BSSY B0, `(.L_x_34) ;  /* 0x00013e6000007945 */ /* 0x000fe20003800000 */
[----:B------:R-:W-:-:S11]  /*9220*/  IMAD.IADD R6, R3, 0x1, R6 ;  /* 0x0000000103067824 */ /* 0x000fd600078e0206 */
[----:B------:R-:W-:Y:S05]  /*9230*/  @!P0 BRA `(.L_x_35) ;  /* 0x000000c400548947 */ /* 0x000fea0003800000 */
[----:B------:R-:W0:Y:S01]  /*9240*/  LDC.64 R12, c[0x0][0x5b0] ;  /* 0x00016c00ff0c7b82 */ /* 0x000e220000000a00 */
[----:B------:R-:W-:Y:S01]  /*9250*/  ULDC.64 UR8, c[0x0][0x5b8] ;  /* 0x00016e0000087ab9 */ /* 0x000fe20000000a00 */
[----:B------:R-:W-:Y:S01]  /*9260*/  ISETP.GE.AND P0, PT, R14, 0x1, PT ;  /* 0x000000010e00780c */ /* 0x000fe20003f06270 */
[----:B------:R-:W-:Y:S02]  /*9270*/  UIMAD UR4, UR10, UR8, URZ ;  /* 0x000000080a0472a4 */ /* 0x000fe4000f8e023f */
[----:B------:R-:W-:Y:S01]  /*9280*/  IMAD.U32 R4, RZ, RZ, UR8 ;  /* 0x00000008ff047e24 */ /* 0x000fe2000f8e00ff */
[----:B------:R-:W-:Y:S01]  /*9290*/  BSSY B1, `(.L_x_36) ;  /* 0x000000e000017945 */ /* 0x000fe20003800000 */
[----:B------:R-:W-:Y:S01]  /*92a0*/  ISETP.LT.OR P2, PT, R0, 0x1, !P0 ;  /* 0x000000010000780c */ /* 0x000fe20004741670 */
[----:B------:R-:W-:Y:S01]  /*92b0*/  UIMAD UR4, UR44, UR9, UR4 ;  /* 0x000000092c0472a4 */ /* 0x000fe2000f8e0204 */
[----:B------:R-:W1:Y:S01]  /*92c0*/  LDC.64 R20, c[0x0][0x5a8] ;  /* 0x00016a00ff147b82 */ /* 0x000e620000000a00 */
[----:B------:R-:W-:-:S04]  /*92d0*/  IMAD.WIDE.U32 R154, R4, UR44, R154 ;  /* 0x0000002c049a7c25 */ /* 0x000fc8000f8e009a */
[----:B------:R-:W-:Y:S02]  /*92e0*/  VIADD R23, R155, UR4 ;  /* 0x000000049b177c36 */ /* 0x000fe40008000000 */
[----:B------:R-:W-:Y:S02]  /*92f0*/  IMAD.MOV.U32 R22, RZ, RZ, R154 ;  /* 0x000000ffff167224 */ /* 0x000fe400078e009a */
[----:B0-----:R-:W-:Y:S02]  /*9300*/  IMAD R7, R12, UR7, RZ ;  /* 0x000000070c077c24 */ /* 0x001fe4000f8e02ff */
[----:B------:R-:W-:-:S04]  /*9310*/  IMAD.WIDE.U32 R4, R15, R12, R22 ;  /* 0x0000000c0f047225 */ /* 0x000fc800078e0016 */
[----:B------:R-:W-:Y:S01]  /*9320*/  IMAD R7, R15, R13, R7 ;  /* 0x0000000d0f077224 */ /* 0x000fe200078e0207 */
[----:B-1----:R-:W-:-:S04]  /*9330*/  IADD3 R10, P1, R4, R20, RZ ;  /* 0x00000014040a7210 */ /* 0x002fc80007f3e0ff */
[----:B------:R-:W-:Y:S01]  /*9340*/  IADD3.X R11, R21, R5, R7, P1, !PT ;  /* 0x00000005150b7210 */ /* 0x000fe20000ffe407 */
[----:B------:R-:W-:Y:S08]  /*9350*/  @P2 BRA `(.L_x_37) ;  /* 0x0000000000042947 */ /* 0x000ff00003800000 */
[----:B------:R0:W5:Y:S02]  /*9360*/  LDG.E.U8 R16, desc[UR36][R10.64] ;  /* 0x000000240a107981 */ /* 0x000164000c1e1100 */
.L_x_37:
[----:B------:R-:W-:Y:S05]  /*9370*/  BSYNC B1 ;  /* 0x0000000000017941 */ /* 0x000fea0003800000 */
.L_x_36:
[----:B------:R-:W2:Y:S01]  /*9380*/  LDL.LU R8, [R1+0x200] ;  /* 0x0002000001087983 */ /* 0x000ea20000300800 */
[----:B-----5:R-:W-:Y:S01]  /*9390*/  LOP3.LUT R3, R16, 0xffff, RZ, 0xc0, !PT ;  /* 0x0000ffff10037812 */ /* 0x020fe200078ec0ff */
[----:B------:R-:W-:Y:S01]  /*93a0*/  ULDC.64 UR4, c[0x0][0x5c0] ;  /* 0x0001700000047ab9 */ /* 0x000fe20000000a00 */
[----:B------:R-:W-:Y:S01]  /*93b0*/  ISETP.LT.OR P3, PT, R0, 0x2, !P0 ;  /* 0x000000020000780c */ /* 0x000fe20004761670 */
[----:B------:R-:W-:Y:S01]  /*93c0*/  BSSY B1, `(.L_x_38) ;  /* 0x000000b000017945 */ /* 0x000fe20003800000 */
[----:B------:R-:W-:Y:S02]  /*93d0*/  PRMT R3, R3, 0x8880, RZ ;  /* 0x0000888003037816 */ /* 0x000fe400000000ff */
[----:B------:R-:W-:-:S03]  /*93e0*/  IADD3 R4, P1, R2, UR4, RZ ;  /* 0x0000000402047c10 */ /* 0x000fc6000ff3e0ff */
[----:B------:R-:W-:Y:S01]  /*93f0*/  IMAD R2, R3, R18, RZ ;  /* 0x0000001203027224 */ /* 0x000fe200078e02ff */
[----:B------:R-:W-:-:S03]  /*9400*/  IADD3.X R5, R6, UR5, RZ, P1, !PT ;  /* 0x0000000506057c10 */ /* 0x000fc60008ffe4ff */
[----:B--2---:R-:W-:-:S05]  /*9410*/  @!P2 IMAD R3, R8, R17, R2 ;  /* 0x000000110803a224 */ /* 0x004fca00078e0202 */
[----:B------:R1:W-:Y:S01]  /*9420*/  @!P2 STG.E.U8 desc[UR36][R4.64], R3 ;  /* 0x000000030400a986 */ /* 0x0003e2000c101124 */
[----:B------:R-:W-:Y:S05]  /*9430*/  @P3 BRA `(.L_x_39) ;  /* 0x00000000000c3947 */ /* 0x000fea0003800000 */
[----:B------:R-:W2:Y:S02]  /*9440*/  LDG.E.U8 R16, desc[UR36][R10.64+0x1] ;  /* 0x000001240a107981 */ /* 0x000ea4000c1e1100 */
[----:B--2---:R-:W-:-:S05]  /*9450*/  PRMT R2, R16, 0x8880, RZ ;  /* 0x0000888010027816 */ /* 0x004fca00000000ff */
[----:B------:R-:W-:-:S07]  /*9460*/  IMAD R2, R2, R18, RZ ;  /* 0x0000001202027224 */ /* 0x000fce00078e02ff */
.L_x_39:
[----:B------:R-:W-:Y:S05]  /*9470*/  BSYNC B1 ;  /* 0x0000000000017941 */ /* 0x000fea0003800000 */
.L_x_38:
[----:B-1----:R-:W2:Y:S01]  /*9480*/  LDL.LU R3, [R1+0x204] ;  /* 0x0002040001037983 */ /* 0x002ea20000300800 */
[----:B------:R-:W-:Y:S01]  /*9490*/  ISETP.GE.AND P1, PT, R14, 0x9, PT ;  /* 0x000000090e00780c */ /* 0x000fe20003f26270 */
[C---:B------:R-:W-:Y:S01]  /*94a0*/  IMAD.SHL.U32 R158, R12.reuse, 0x8, RZ ;  /* 0x000000080c9e7824 */ /* 0x040fe200078e00ff */
[----:B------:R-:W-:Y:S01]  /*94b0*/  SHF.L.U64.HI R159, R12, 0x3, R13 ;  /* 0x000000030c9f7819 */ /* 0x000fe2000001020d */
[----:B------:R-:W-:Y:S01]  /*94c0*/  BSSY B1, `(.L_x_40) ;  /* 0x000000d000017945 */ /* 0x000fe20003800000 */
[----:B------:R-:W-:Y:S02]  /*94d0*/  ISETP.LT.OR P5, PT, R0, 0x1, !P1 ;  /* 0x000000010000780c */ /* 0x000fe40004fa1670 */
[----:B------:R-:W-:Y:S01]  /*94e0*/  IADD3 R6, P4, R4, UR48, RZ ;  /* 0x0000003004067c10 */ /* 0x000fe2000ff9e0ff */
[----:B------:R-:W-:-:S04]  /*94f0*/  IMAD.WIDE.U32 R8, R15, R12, R158 ;  /* 0x0000000c0f087225 */ /* 0x000fc800078e009e */
[----:B------:R-:W-:Y:S02]  /*9500*/  IMAD.IADD R7, R7, 0x1, R9 ;  /* 0x0000000107077824 */ /* 0x000fe400078e0209 */
[----:B--2---:R-:W-:-:S05]  /*9510*/  @!P3 IMAD R3, R3, R17, R2 ;  /* 0x000000110303b224 */ /* 0x004fca00078e0202 */
[----:B------:R1:W-:Y:S01]  /*9520*/  @!P3 STG.E.U8 desc[UR36][R4.64+0x1], R3 ;  /* 0x000001030400b986 */ /* 0x0003e2000c101124 */
[----:B------:R-:W-:-:S04]  /*9530*/  IADD3 R8, P2, P3, R154, R20, R8 ;  /* 0x000000149a087210 */ /* 0x000fc80007b5e008 */
[----:B------:R-:W-:Y:S01]  /*9540*/  IADD3.X R9, R23, R21, R7, P2, P3 ;  /* 0x0000001517097210 */ /* 0x000fe200017e6407 */
[----:B------:R-:W-:Y:S08]  /*9550*/  @P5 BRA `(.L_x_41) ;  /* 0x00000000000c5947 */ /* 0x000ff00003800000 */
[----:B------:R-:W2:Y:S02]  /*9560*/  LDG.E.U8 R16, desc[UR36][R8.64] ;  /* 0x0000002408107981 */ /* 0x000ea4000c1e1100 */
[----:B--2---:R-:W-:-:S05]  /*9570*/  PRMT R2, R16, 0x8880, RZ ;  /* 0x0000888010027816 */ /* 0x004fca00000000ff */
[----:B------:R-:W-:-:S07]  /*9580*/  IMAD R2, R2, R18, RZ ;  /* 0x0000001202027224 */ /* 0x000fce00078e02ff */
.L_x_41:
[----:B------:R-:W-:Y:S05]  /*9590*/  BSYNC B1 ;  /* 0x0000000000017941 */ /* 0x000fea0003800000 */
.L_x_40:
[----:B-1----:R-:W2:Y:S01]  /*95a0*/  LDL.LU R3, [R1+0x208] ;  /* 0x0002080001037983 */ /* 0x002ea20000300800 */
[C---:B------:R-:W-:Y:S01]  /*95b0*/  ISETP.LT.OR P3, PT, R0.reuse, 0x2, !P1 ;  /* 0x000000020000780c */ /* 0x040fe20004f61670 */
[----:B------:R-:W-:Y:S01]  /*95c0*/  BSSY B1, `(.L_x_42) ;  /* 0x000000c000017945 */ /* 0x000fe20003800000 */
[----:B------:R-:W-:Y:S02]  /*95d0*/  IADD3.X R7, R5, UR47, RZ, P4, !PT ;  /* 0x0000002f05077c10 */ /* 0x000fe4000a7fe4ff */
[C---:B------:R-:W-:Y:S02]  /*95e0*/  ISETP.LT.OR P4, PT, R0.reuse, 0x9, !P0 ;  /* 0x000000090000780c */ /* 0x040fe40004781670 */
[C---:B------:R-:W-:Y:S02]  /*95f0*/  ISETP.LT.OR P6, PT, R0.reuse, 0x9, !P1 ;  /* 0x000000090000780c */ /* 0x040fe40004fc1670 */
[----:B------:R-:W-:Y:S01]  /*9600*/  ISETP.LT.OR P2, PT, R0, 0xa, !P1 ;  /* 0x0000000a0000780c */ /* 0x000fe20004f41670 */
[----:B--2---:R-:W-:-:S05]  /*9610*/  @!P5 IMAD R3, R3, R17, R2 ;  /* 0x000000110303d224 */ /* 0x004fca00078e0202 */
[----:B------:R1:W-:Y:S01]  /*9620*/  @!P5 STG.E.U8 desc[UR36][R6.64], R3 ;  /* 0x000000030600d986 */ /* 0x0003e2000c101124 */
[----:B------:R-:W-:Y:S01]  /*9630*/  ISETP.LT.OR P5, PT, R0, 0xa, !P0 ;  /* 0x0000000a0000780c */ /* 0x000fe200047a1670 */
[----:B------:R-:W-:-:S12]  /*9640*/  @P3 BRA `(.L_x_43) ;  /* 0x00000000000c3947 */ /* 0x000fd80003800000 */
[----:B------:R-:W2:Y:S02]  /*9650*/  LDG.E.U8 R16, desc[UR36][R8.64+0x1] ;  /* 0x0000012408107981 */ /* 0x000ea4000c1e1100 */
[----:B--2---:R-:W-:-:S05]  /*9660*/  PRMT R2, R16, 0x8880, RZ ;  /* 0x0000888010027816 */ /* 0x004fca00000000ff */
[----:B------:R-:W-:-:S07]  /*9670*/  IMAD R2, R2, R18, RZ ;  /* 0x0000001202027224 */ /* 0x000fce00078e02ff */
.L_x_43:
[----:B------:R-:W-:Y:S05]  /*9680*/  BSYNC B1 ;  /* 0x0000000000017941 */ /* 0x000fea0003800000 */
.L_x_42:
[----:B-1----:R-:W2:Y:S01]  /*9690*/  LDL.LU R3, [R1+0x20c] ;  /* 0x00020c0001037983 */ /* 0x002ea20000300800 */
[----:B------:R-:W-:Y:S01]  /*96a0*/  BSSY B1, `(.L_x_44) ;  /* 0x0000007000017945 */ /* 0x000fe20003800000 */
[----:B--2---:R-:W-:-:S05]  /*96b0*/  @!P3 IMAD R3, R3, R17, R2 ;  /* 0x000000110303b224 */ /* 0x004fca00078e0202 */
[----:B------:R1:W-:Y:S01]  /*96c0*/  @!P3 STG.E.U8 desc[UR36][R6.64+0x1], R3 ;  /* 0x000001030600b986 */ /* 0x0003e2000c101124 */
[----:B------:R-:W-:Y:S05]  /*96d0*/  @P4 BRA `(.L_x_45) ;  /* 0x00000000000c4947 */ /* 0x000fea0003800000 */
[----:B------:R-:W2:Y:S02]  /*96e0*/  LDG.E.U8 R16, desc[UR36][R10.64+0x8] ;  /* 0x000008240a107981 */ /* 0x000ea4000c1e1100 */
[----:B--2---:R-:W-:-:S05]  /*96f0*/  PRMT R2, R16, 0x8880, RZ ;  /* 0x0000888010027816 */ /* 0x004fca00000000ff */
[----:B------:R-:W-:-:S07]  /*9700*/  IMAD R2, R2, R18, RZ ;  /* 0x0000001202027224 */ /* 0x000fce00078e02ff */
.L_x_45:
[----:B------:R-:W-:Y:S05]  /*9710*/  BSYNC B1 ;  /* 0x0000000000017941 */ /* 0x000fea0003800000 */
.L_x_44:
        /* <DEDUP_REMOVED lines=8> */
.L_x_47:
[----:B------:R-:W-:Y:S05]  /*97a0*/  BSYNC B1 ;  /* 0x0000000000017941 */ /* 0x000fea0003800000 */
.L_x_46:
        /* <DEDUP_REMOVED lines=8> */
.L_x_49:
[----:B------:R-:W-:Y:S05]  /*9830*/  BSYNC B1 ;  /* 0x0000000000017941 */ /* 0x000fea0003800000 */
.L_x_48:
[----:B-1----:R-:W2:Y:S04]  /*9840*/  LDL.LU R3, [R1+0x218] ;  /* 0x0002180001037983 */ /* 0x002ea80000300800 */
[----:B------:R-:W3:Y:S04]  /*9850*/  LDL.LU R155, [R1+0x2c0] ;  /* 0x0002c000019b7983 */ /* 0x000ee80000300800 */
[----:B------:R-:W4:Y:S04]  /*9860*/  LDL.LU R235, [R1+0x2c4] ;  /* 0x0002c40001eb7983 */ /* 0x000f280000300800 */
[----:B------:R-:W5:Y:S04]  /*9870*/  LDL.LU R234, [R1+0x2c8] ;  /* 0x0002c80001ea7983 */ /* 0x000f680000300800 */
        /* <DEDUP_REMOVED lines=70> */
[----:B------:R-:W5:Y:S01]  /*9ce0*/  LDL.LU R163, [R1+0x3e4] ;  /* 0x0003e40001a37983 */ /* 0x000f620000300800 */
[----:B--2---:R-:W-:-:S03]  /*9cf0*/  @!P6 IMAD R3, R3, R17, R2 ;  /* 0x000000110303e224 */ /* 0x004fc600078e0202 */
[----:B------:R-:W2:Y:S04]  /*9d00*/  LDL.LU R162, [R1+0x3e8] ;  /* 0x0003e80001a27983 */ /* 0x000ea80000300800 */
[----:B------:R1:W-:Y:S04]  /*9d10*/  @!P6 STG.E.U8 desc[UR36][R6.64+0x8], R3 ;  /* 0x000008030600e986 */ /* 0x0003e8000c101124 */
[----:B------:R-:W1:Y:S04]  /*9d20*/  @!P2 LDG.E.U8 R16, desc[UR36][R8.64+0x9] ;  /* 0x000009240810a981 */ /* 0x000e68000c1e1100 */
[----:B------:R-:W2:Y:S04]  /*9d30*/  LDL.LU R161, [R1+0x3ec] ;  /* 0x0003ec0001a17983 */ /* 0x000ea80000300800 */
[----:B------:R-:W2:Y:S04]  /*9d40*/  LDL.LU R160, [R1+0x3f0] ;  /* 0x0003f00001a07983 */ /* 0x000ea80000300800 */
[----:B------:R-:W2:Y:S04]  /*9d50*/  LDL.LU R157, [R1+0x3f4] ;  /* 0x0003f400019d7983 */ /* 0x000ea80000300800 */
[----:B------:R-:W2:Y:S04]  /*9d60*/  LDL.LU R156, [R1+0x3f8] ;  /* 0x0003f800019c7983 */ /* 0x000ea80000300800 */
[----:B------:R-:W2:Y:S01]  /*9d70*/  LDL.LU R153, [R1+0x3fc] ;  /* 0x0003fc0001997983 */ /* 0x000ea20000300800 */
[----:B-1----:R-:W-:-:S05]  /*9d80*/  @!P2 PRMT R3, R16, 0x8880, RZ ;  /* 0x000088801003a816 */ /* 0x002fca00000000ff */
[----:B------:R-:W-:Y:S02]  /*9d90*/  @!P2 IMAD R2, R3, R18, RZ ;  /* 0x000000120302a224 */ /* 0x000fe400078e02ff */
[----:B------:R-:W3:Y:S01]  /*9da0*/  LDL.LU R3, [R1+0x21c] ;  /* 0x00021c0001037983 */ /* 0x000ee20000300800 */
[----:B------:R-:W-:Y:S01]  /*9db0*/  ISETP.LT.OR P3, PT, R0, 0x11, !P0 ;  /* 0x000000110000780c */ /* 0x000fe20004761670 */
[----:B---3--:R-:W-:-:S05]  /*9dc0*/  @!P2 IMAD R3, R3, R17, R2 ;  /* 0x000000110303a224 */ /* 0x008fca00078e0202 */
[----:B------:R1:W-:Y:S07]  /*9dd0*/  @!P2 STG.E.U8 desc[UR36][R6.64+0x9], R3 ;  /* 0x000009030600a986 */ /* 0x0003ee000c101124 */
[----:B------:R-:W1:Y:S01]  /*9de0*/  @!P3 LDG.E.U8 R16, desc[UR36][R10.64+0x10] ;  /* 0x000010240a10b981 */ /* 0x000e62000c1e1100 */
[----:B------:R-:W-:Y:S02]  /*9df0*/  ISETP.LT.OR P2, PT, R0, 0x12, !P0 ;  /* 0x000000120000780c */ /* 0x000fe40004741670 */
[----:B-1----:R-:W-:-:S05]  /*9e00*/  @!P3 PRMT R3, R16, 0x8880, RZ ;  /* 0x000088801003b816 */ /* 0x002fca00000000ff */
[----:B------:R-:W-:Y:S02]  /*9e10*/  @!P3 IMAD R2, R3, R18, RZ ;  /* 0x000000120302b224 */ /* 0x000fe400078e02ff */
[----:B------:R-:W3:Y:S02]  /*9e20*/  LDL.LU R3, [R1+0x220] ;  /* 0x0002200001037983 */ /* 0x000ee40000300800 */
[----:B---3--:R-:W-:-:S05]  /*9e30*/  @!P3 IMAD R3, R3, R17, R2 ;  /* 0x000000110303b224 */ /* 0x008fca00078e0202 */
[----:B------:R1:W-:Y:S04]  /*9e40*/  @!P3 STG.E.U8 desc[UR36][R4.64+0x10], R3 ;  /* 0x000010030400b986 */ /* 0x0003e8000c101124 */
        /* <DEDUP_REMOVED lines=276> */
[----:B------:R-:W-:-:S04]  /*af90*/  @!P3 IMAD R2, R3, R18, RZ ;  /* 0x000000120302b224 */ /* 0x000fc800078e02ff */
[----:B------:R-:W-:-:S05]  /*afa0*/  @!P3 IMAD R3, R155, R17, R2 ;  /* 0x000000119b03b224 */ /* 0x000fca00078e0202 */
[----:B------:R1:W-:Y:S04]  /*afb0*/  @!P3 STG.E.U8 desc[UR36][R4.64+0x60], R3 ;  /* 0x000060030400b986 */ /* 0x0003e8000c101124 */
[----:B------:R-:W1:Y:S01]  /*afc0*/  @!P2 LDG.E.U8 R16, desc[UR36][R10.64+0x61] ;  /* 0x000061240a10a981 */ /* 0x000e62000c1e1100 */
[----:B------:R-:W-:Y:S02]  /*afd0*/  ISETP.LT.OR P3, PT, R0, 0x61, !P1 ;  /* 0x000000610000780c */ /* 0x000fe40004f61670 */
[----:B-1----:R-:W-:-:S05]  /*afe0*/  @!P2 PRMT R3, R16, 0x8880, RZ ;  /* 0x000088801003a816 */ /* 0x002fca00000000ff */
[----:B------:R-:W-:-:S04]  /*aff0*/  @!P2 IMAD R2, R3, R18, RZ ;  /* 0x000000120302a224 */ /* 0x000fc800078e02ff */
[----:B----4-:R-:W-:-:S05]  /*b000*/  @!P2 IMAD R3, R235, R17, R2 ;  /* 0x00000011eb03a224 */ /* 0x010fca00078e0202 */
[----:B------:R1:W-:Y:S04]  /*b010*/  @!P2 STG.E.U8 desc[UR36][R4.64+0x61], R3 ;  /* 0x000061030400a986 */ /* 0x0003e8000c101124 */
[----:B------:R-:W1:Y:S01]  /*b020*/  @!P3 LDG.E.U8 R16, desc[UR36][R8.64+0x60] ;  /* 0x000060240810b981 */ /* 0x000e62000c1e1100 */
[----:B------:R-:W-:Y:S02]  /*b030*/  ISETP.LT.OR P2, PT, R0, 0x62, !P1 ;  /* 0x000000620000780c */ /* 0x000fe40004f41670 */
[----:B-1----:R-:W-:-:S05]  /*b040*/  @!P3 PRMT R3, R16, 0x8880, RZ ;  /* 0x000088801003b816 */ /* 0x002fca00000000ff */
[----:B------:R-:W-:-:S04]  /*b050*/  @!P3 IMAD R2, R3, R18, RZ ;  /* 0x000000120302b224 */ /* 0x000fc800078e02ff */
[----:B-----5:R-:W-:-:S05]  /*b060*/  @!P3 IMAD R3, R234, R17, R2 ;  /* 0x00000011ea03b224 */ /* 0x020fca00078e0202 */
        /* <DEDUP_REMOVED lines=431> */
[----:B--2---:R-:W-:-:S05]  /*cb60*/  @!P3 IMAD R3, R162, R17, R2 ;  /* 0x00000011a203b224 */ /* 0x004fca00078e0202 */
        /* <DEDUP_REMOVED lines=25> */
[----:B------:R2:W0:Y:S01]  /*cd00*/  @!P1 LDG.E.U8 R16, desc[UR36][R8.64+0xf9] ;  /* 0x0000f92408109981 */ /* 0x000422000c1e1100 */
[----:B-1----:R-:W-:-:S05]  /*cd10*/  IADD3 R3, P0, R15, 0x80, RZ ;  /* 0x000000800f037810 */ /* 0x002fca0007f1e0ff */
[----:B--2---:R-:W-:Y:S01]  /*cd20*/  IMAD.X R8, RZ, RZ, UR7, P0 ;  /* 0x00000007ff087e24 */ /* 0x004fe200080e06ff */
[----:B------:R-:W-:-:S03]  /*cd30*/  ISETP.GE.AND P0, PT, R14, 0x81, PT ;  /* 0x000000810e00780c */ /* 0x000fc60003f06270 */
[-C--:B------:R-:W-:Y:S01]  /*cd40*/  IMAD R155, R8, R12.reuse, RZ ;  /* 0x0000000c089b7224 */ /* 0x080fe200078e02ff */
[----:B------:R-:W-:Y:S01]  /*cd50*/  ISETP.LT.OR P3, PT, R0, 0x1, !P0 ;  /* 0x000000010000780c */ /* 0x000fe20004761670 */
[----:B------:R-:W-:-:S04]  /*cd60*/  IMAD.WIDE.U32 R8, R3, R12, R22 ;  /* 0x0000000c03087225 */ /* 0x000fc800078e0016 */
[----:B------:R-:W-:Y:S01]  /*cd70*/  IMAD R155, R3, R13, R155 ;  /* 0x0000000d039b7224 */ /* 0x000fe200078e029b */
[----:B0-----:R-:W-:-:S05]  /*cd80*/  @!P1 PRMT R10, R16, 0x8880, RZ ;  /* 0x00008880100a9816 */ /* 0x001fca00000000ff */
[----:B------:R-:W-:Y:S01]  /*cd90*/  @!P1 IMAD.MOV.U32 R11, RZ, RZ, R10 ;  /* 0x000000ffff0b9224 */ /* 0x000fe200078e000a */
[----:B------:R-:W-:-:S03]  /*cda0*/  IADD3 R10, P2, R8, R20, RZ ;  /* 0x00000014080a7210 */ /* 0x000fc60007f5e0ff */
[----:B------:R-:W-:Y:S01]  /*cdb0*/  @!P1 IMAD R2, R11, R18, RZ ;  /* 0x000000120b029224 */ /* 0x000fe200078e02ff */
[----:B------:R-:W-:-:S03]  /*cdc0*/  IADD3.X R11, R21, R9, R155, P2, !PT ;  /* 0x00000009150b7210 */ /* 0x000fc600017fe49b */
[----:B------:R-:W-:Y:S02]  /*cdd0*/  @!P1 IMAD R8, R153, R17, R2 ;  /* 0x0000001199089224 */ /* 0x000fe400078e0202 */
[----:B------:R-:W2:Y:S04]  /*cde0*/  LDL.LU R153, [R1] ;  /* 0x0000000001997983 */ /* 0x000ea80000300800 */
[----:B------:R0:W-:Y:S04]  /*cdf0*/  @!P1 STG.E.U8 desc[UR36][R6.64+0xf9], R8 ;  /* 0x0000f90806009986 */ /* 0x0001e8000c101124 */
[----:B------:R-:W0:Y:S04]  /*ce00*/  @!P3 LDG.E.U8 R16, desc[UR36][R10.64] ;  /* 0x000000240a10b981 */ /* 0x000e28000c1e1100 */
        /* <DEDUP_REMOVED lines=51> */
[----:B------:R-:W-:-:S03]  /*d140*/  ISETP.LT.OR P2, PT, R0, 0x2, !P0 ;  /* 0x000000020000780c */ /* 0x000fc60004741670 */
        /* <DEDUP_REMOVED lines=23> */
[----:B0-----:R-:W-:-:S03]  /*d2c0*/  @!P3 PRMT R8, R16, 0x8880, RZ ;  /* 0x000088801008b816 */ /* 0x001fc600000000ff */
[----:B------:R-:W5:Y:S02]  /*d2d0*/  LDL.LU R165, [R1+0x1f8] ;  /* 0x0001f80001a57983 */ /* 0x000f640000300800 */
[----:B------:R-:W-:Y:S01]  /*d2e0*/  @!P3 IMAD.MOV.U32 R9, RZ, RZ, R8 ;  /* 0x000000ffff09b224 */ /* 0x000fe200078e0008 */
[----:B------:R-:W-:Y:S01]  /*d2f0*/  @!P3 IADD3 R8, P1, R4, UR46, RZ ;  /* 0x0000002e0408bc10 */ /* 0x000fe2000ff3e0ff */
[----:B------:R-:W5:Y:S02]  /*d300*/  LDL.LU R164, [R1+0x1fc] ;  /* 0x0001fc0001a47983 */ /* 0x000f640000300800 */
[----:B------:R-:W-:Y:S01]  /*d310*/  @!P3 IMAD R2, R9, R18, RZ ;  /* 0x000000120902b224 */ /* 0x000fe200078e02ff */
[----:B------:R-:W-:-:S03]  /*d320*/  @!P3 IADD3.X R9, R5, UR45, RZ, P1, !PT ;  /* 0x0000002d0509bc10 */ /* 0x000fc60008ffe4ff */
[----:B--2---:R-:W-:-:S05]  /*d330*/  @!P3 IMAD R153, R153, R17, R2 ;  /* 0x000000119999b224 */ /* 0x004fca00078e0202 */
[----:B------:R0:W-:Y:S04]  /*d340*/  @!P3 STG.E.U8 desc[UR36][R8.64], R153 ;  /* 0x000000990800b986 */ /* 0x0001e8000c101124 */
[----:B------:R-:W2:Y:S01]  /*d350*/  @!P2 LDG.E.U8 R16, desc[UR36][R10.64+0x1] ;  /* 0x000001240a10a981 */ /* 0x000ea2000c1e1100 */
[----:B0-----:R-:W-:-:S03]  /*d360*/  IMAD.WIDE.U32 R8, R3, R12, R158 ;  /* 0x0000000c03087225 */ /* 0x001fc600078e009e */
[----:B------:R-:W3:Y:S01]  /*d370*/  LDL.LU R3, [R1+0x4] ;  /* 0x0000040001037983 */ /* 0x000ee20000300800 */
[----:B------:R-:W-:Y:S01]  /*d380*/  ISETP.GE.AND P1, PT, R14, 0x89, PT ;  /* 0x000000890e00780c */ /* 0x000fe20003f26270 */
[----:B------:R-:W-:-:S03]  /*d390*/  IMAD.IADD R155, R155, 0x1, R9 ;  /* 0x000000019b9b7824 */ /* 0x000fc600078e0209 */
[----:B------:R-:W-:Y:S02]  /*d3a0*/  ISETP.LT.OR P3, PT, R0, 0x1, !P1 ;  /* 0x000000010000780c */ /* 0x000fe40004f61670 */
[----:B------:R-:W-:Y:S02]  /*d3b0*/  @!P2 IADD3 R156, P6, R4, UR46, RZ ;  /* 0x0000002e049cac10 */ /* 0x000fe4000ffde0ff */
[----:B------:R-:W-:Y:S02]  /*d3c0*/  IADD3 R8, P4, P5, R154, R20, R8 ;  /* 0x000000149a087210 */ /* 0x000fe40007d9e008 */
[----:B------:R-:W-:Y:S02]  /*d3d0*/  @!P2 IADD3.X R157, R5, UR45, RZ, P6, !PT ;  /* 0x0000002d059dac10 */ /* 0x000fe4000b7fe4ff */
[----:B------:R-:W-:Y:S02]  /*d3e0*/  IADD3.X R9, R23, R21, R155, P4, P5 ;  /* 0x0000001517097210 */ /* 0x000fe400027ea49b */
[----:B--2---:R-:W-:-:S05]  /*d3f0*/  @!P2 PRMT R153, R16, 0x8880, RZ ;  /* 0x000088801099a816 */ /* 0x004fca00000000ff */
[----:B------:R-:W-:Y:S02]  /*d400*/  @!P2 IMAD R2, R153, R18, RZ ;  /* 0x000000129902a224 */ /* 0x000fe400078e02ff */
[----:B------:R-:W2:Y:S02]  /*d410*/  LDL.LU R153, [R1+0xc4] ;  /* 0x0000c40001997983 */ /* 0x000ea40000300800 */
[----:B---3--:R-:W-:Y:S02]  /*d420*/  @!P2 IMAD R3, R3, R17, R2 ;  /* 0x000000110303a224 */ /* 0x008fe400078e0202 */
[----:B------:R-:W3:Y:S04]  /*d430*/  LDL.LU R155, [R1+0xcc] ;  /* 0x0000cc00019b7983 */ /* 0x000ee80000300800 */
[----:B------:R0:W-:Y:S04]  /*d440*/  @!P2 STG.E.U8 desc[UR36][R156.64+0x1], R3 ;  /* 0x000001039c00a986 */ /* 0x0001e8000c101124 */
[----:B------:R-:W0:Y:S01]  /*d450*/  @!P3 LDG.E.U8 R16, desc[UR36][R8.64] ;  /* 0x000000240810b981 */ /* 0x000e22000c1e1100 */
[----:B------:R-:W-:-:S02]  /*d460*/  ISETP.LT.OR P4, PT, R0, 0x2, !P1 ;  /* 0x000000020000780c */ /* 0x000fc40004f81670 */
[----:B0-----:R-:W-:-:S05]  /*d470*/  @!P3 PRMT R3, R16, 0x8880, RZ ;  /* 0x000088801003b816 */ /* 0x001fca00000000ff */
[----:B------:R-:W-:Y:S02]  /*d480*/  @!P3 IMAD R2, R3, R18, RZ ;  /* 0x000000120302b224 */ /* 0x000fe400078e02ff */
[----:B------:R-:W4:Y:S01]  /*d490*/  LDL.LU R3, [R1+0x8] ;  /* 0x0000080001037983 */ /* 0x000f220000300800 */
[----:B------:R-:W-:-:S04]  /*d4a0*/  @!P3 IADD3 R156, P2, R6, UR46, RZ ;  /* 0x0000002e069cbc10 */ /* 0x000fc8000ff5e0ff */
[----:B------:R-:W-:Y:S01]  /*d4b0*/  @!P3 IADD3.X R157, R7, UR45, RZ, P2, !PT ;  /* 0x0000002d079dbc10 */ /* 0x000fe200097fe4ff */
[----:B----4-:R-:W-:-:S05]  /*d4c0*/  @!P3 IMAD R3, R3, R17, R2 ;  /* 0x000000110303b224 */ /* 0x010fca00078e0202 */
[----:B------:R0:W-:Y:S04]  /*d4d0*/  @!P3 STG.E.U8 desc[UR36][R156.64], R3 ;  /* 0x000000039c00b986 */ /* 0x0001e8000c101124 */
[----:B------:R-:W0:Y:S01]  /*d4e0*/  @!P4 LDG.E.U8 R16, desc[UR36][R8.64+0x1] ;  /* 0x000001240810c981 */ /* 0x000e22000c1e1100 */
[----:B------:R-:W-:Y:S02]  /*d4f0*/  ISETP.LT.OR P3, PT, R0, 0x9, !P0 ;  /* 0x000000090000780c */ /* 0x000fe40004761670 */
        /* <DEDUP_REMOVED lines=412> */
[----:B------:R-:W4:Y:S01]  /*eec0*/  @!P2 LDG.E.U8 R16, desc[UR36][R10.64+0x61] ;  /* 0x000061240a10a981 */ /* 0x000f22000c1e1100 */
[----:B------:R-:W-:Y:S02]  /*eed0*/  ISETP.LT.OR P3, PT, R0, 0x61, !P1 ;  /* 0x000000610000780c */ /* 0x000fe40004f61670 */
[----:B0-----:R-:W-:-:S04]  /*eee0*/  @!P2 IADD3 R156, P4, R4, UR46, RZ ;  /* 0x0000002e049cac10 */ /* 0x001fc8000ff9e0ff */
[----:B------:R-:W-:Y:S02]  /*eef0*/  @!P2 IADD3.X R157, R5, UR45, RZ, P4, !PT ;  /* 0x0000002d059dac10 */ /* 0x000fe4000a7fe4ff */
[----:B----4-:R-:W-:-:S05]  /*ef00*/  @!P2 PRMT R3, R16, 0x8880, RZ ;  /* 0x000088801003a816 */ /* 0x010fca00000000ff */
[----:B------:R-:W-:-:S04]  /*ef10*/  @!P2 IMAD R2, R3, R18, RZ ;  /* 0x000000120302a224 */ /* 0x000fc800078e02ff */
[----:B--2---:R-:W-:-:S05]  /*ef20*/  @!P2 IMAD R3, R153, R17, R2 ;  /* 0x000000119903a224 */ /* 0x004fca00078e0202 */
[----:B------:R0:W-:Y:S04]  /*ef30*/  @!P2 STG.E.U8 desc[UR36][R156.64+0x61], R3 ;  /* 0x000061039c00a986 */ /* 0x0001e8000c101124 */
[----:B------:R-:W2:Y:S01]  /*ef40*/  @!P3 LDG.E.U8 R16, desc[UR36][R8.64+0x60] ;  /* 0x000060240810b981 */ /* 0x000ea2000c1e1100 */
[----:B------:R-:W-:Y:S02]  /*ef50*/  ISETP.LT.OR P4, PT, R0, 0x62, !P1 ;  /* 0x000000620000780c */ /* 0x000fe40004f81670 */
[----:B--2---:R-:W-:-:S05]  /*ef60*/  @!P3 PRMT R153, R16, 0x8880, RZ ;  /* 0x000088801099b816 */ /* 0x004fca00000000ff */
[----:B0-----:R-:W-:Y:S02]  /*ef70*/  @!P3 IMAD.MOV.U32 R3, RZ, RZ, R153 ;  /* 0x000000ffff03b224 */ /* 0x001fe400078e0099 */
[----:B------:R-:W2:Y:S01]  /*ef80*/  LDL.LU R153, [R1+0xc8] ;  /* 0x0000c80001997983 */ /* 0x000ea20000300800 */
[----:B------:R-:W-:Y:S01]  /*ef90*/  @!P3 IADD3 R156, P2, R6, UR46, RZ ;  /* 0x0000002e069cbc10 */ /* 0x000fe2000ff5e0ff */
[----:B------:R-:W-:-:S03]  /*efa0*/  @!P3 IMAD R2, R3, R18, RZ ;  /* 0x000000120302b224 */ /* 0x000fc600078e02ff */
[----:B------:R-:W-:Y:S01]  /*efb0*/  @!P3 IADD3.X R157, R7, UR45, RZ, P2, !PT ;  /* 0x0000002d079dbc10 */ /* 0x000fe200097fe4ff */
[----:B--2---:R-:W-:-:S05]  /*efc0*/  @!P3 IMAD R3, R153, R17, R2 ;  /* 0x000000119903b224 */ /* 0x004fca00078e0202 */
[----:B------:R0:W-:Y:S04]  /*efd0*/  @!P3 STG.E.U8 desc[UR36][R156.64+0x60], R3 ;  /* 0x000060039c00b986 */ /* 0x0001e8000c101124 */
[----:B------:R-:W2:Y:S01]  /*efe0*/  @!P4 LDG.E.U8 R16, desc[UR36][R8.64+0x61] ;  /* 0x000061240810c981 */ /* 0x000ea2000c1e1100 */
[----:B------:R-:W-:Y:S02]  /*eff0*/  ISETP.LT.OR P3, PT, R0, 0x69, !P0 ;  /* 0x000000690000780c */ /* 0x000fe40004761670 */
[----:B0-----:R-:W-:-:S04]  /*f000*/  @!P4 IADD3 R156, P2, R6, UR46, RZ ;  /* 0x0000002e069ccc10 */ /* 0x001fc8000ff5e0ff */
[----:B------:R-:W-:Y:S02]  /*f010*/  @!P4 IADD3.X R157, R7, UR45, RZ, P2, !PT ;  /* 0x0000002d079dcc10 */ /* 0x000fe400097fe4ff */
[----:B--2---:R-:W-:-:S05]  /*f020*/  @!P4 PRMT R153, R16, 0x8880, RZ ;  /* 0x000088801099c816 */ /* 0x004fca00000000ff */
[----:B------:R-:W-:-:S04]  /*f030*/  @!P4 IMAD.MOV.U32 R3, RZ, RZ, R153 ;  /* 0x000000ffff03c224 */ /* 0x000fc800078e0099 */
[----:B------:R-:W-:-:S04]  /*f040*/  @!P4 IMAD R2, R3, R18, RZ ;  /* 0x000000120302c224 */ /* 0x000fc800078e02ff */
[----:B---3--:R-:W-:-:S05]  /*f050*/  @!P4 IMAD R153, R155, R17, R2 ;  /* 0x000000119b99c224 */ /* 0x008fca00078e0202 */
[----:B------:R0:W-:Y:S04]  /*f060*/  @!P4 STG.E.U8 desc[UR36][R156.64+0x61], R153 ;  /* 0x000061999c00c986 */ /* 0x0001e8000c101124 */
[----:B------:R-:W2:Y:S01]  /*f070*/  @!P3 LDG.E.U8 R16, desc[UR36][R10.64+0x68] ;  /* 0x000068240a10b981 */ /* 0x000ea2000c1e1100 */
[----:B------:R-:W-:Y:S02]  /*f080*/  ISETP.LT.OR P2, PT, R0, 0x6a, !P0 ;  /* 0x0000006a0000780c */ /* 0x000fe40004741670 */
[----:B0-----:R-:W-:-:S04]  /*f090*/  @!P3 IADD3 R156, P4, R4, UR46, RZ ;  /* 0x0000002e049cbc10 */ /* 0x001fc8000ff9e0ff */
[----:B------:R-:W-:Y:S02]  /*f0a0*/  @!P3 IADD3.X R157, R5, UR45, RZ, P4, !PT ;  /* 0x0000002d059dbc10 */ /* 0x000fe4000a7fe4ff */
[----:B--2---:R-:W-:-:S05]  /*f0b0*/  @!P3 PRMT R3, R16, 0x8880, RZ ;  /* 0x000088801003b816 */ /* 0x004fca00000000ff */
[----:B------:R-:W-:-:S04]  /*f0c0*/  @!P3 IMAD R2, R3, R18, RZ ;  /* 0x000000120302b224 */ /* 0x000fc800078e02ff */
[----:B------:R-:W-:-:S05]  /*f0d0*/  @!P3 IMAD R3, R235, R17, R2 ;  /* 0x00000011eb03b224 */ /* 0x000fca00078e0202 */
        /* <DEDUP_REMOVED lines=15> */
[----:B-----5:R-:W-:-:S05]  /*f1d0*/  @!P3 IMAD R3, R233, R17, R2 ;  /* 0x00000011e903b224 */ /* 0x020fca00078e0202 */
        /* <DEDUP_REMOVED lines=75> */
[----:B------:R-:W-:-:S04]  /*f690*/  @!P3 IADD3 R160, P4, R4, UR46, RZ ;  /* 0x0000002e04a0bc10 */ /* 0x000fc8000ff9e0ff */
        /* <DEDUP_REMOVED lines=15> */
[----:B-1----:R-:W-:-:S04]  /*f790*/  @!P3 IADD3 R160, P2, R6, UR46, RZ ;  /* 0x0000002e06a0bc10 */ /* 0x002fc8000ff5e0ff */
        /* <DEDUP_REMOVED lines=21> */
[----:B------:R-:W0:Y:S01]  /*f8f0*/  @!P2 LDG.E.U8 R16, desc[UR36][R10.64+0x89] ;  /* 0x000089240a10a981 */ /* 0x000e22000c1e1100 */
[----:B------:R-:W-:Y:S02]  /*f900*/  ISETP.LT.OR P3, PT, R0, 0x89, !P1 ;  /* 0x000000890000780c */ /* 0x000fe40004f61670 */
[----:B------:R-:W-:-:S04]  /*f910*/  @!P2 IADD3 R162, P4, R4, UR46, RZ ;  /* 0x0000002e04a2ac10 */ /* 0x000fc8000ff9e0ff */
[----:B------:R-:W-:Y:S02]  /*f920*/  @!P2 IADD3.X R163, R5, UR45, RZ, P4, !PT ;  /* 0x0000002d05a3ac10 */ /* 0x000fe4000a7fe4ff */
[----:B0-----:R-:W-:-:S05]  /*f930*/  @!P2 PRMT R153, R16, 0x8880, RZ ;  /* 0x000088801099a816 */ /* 0x001fca00000000ff */
[----:B------:R-:W-:-:S04]  /*f940*/  @!P2 IMAD R2, R153, R18, RZ ;  /* 0x000000129902a224 */ /* 0x000fc800078e02ff */
[----:B------:R-:W-:-:S05]  /*f950*/  @!P2 IMAD R153, R222, R17, R2 ;  /* 0x00000011de99a224 */ /* 0x000fca00078e0202 */
[----:B------:R0:W-:Y:S04]  /*f960*/  @!P2 STG.E.U8 desc[UR36][R162.64+0x89], R153 ;  /* 0x00008999a200a986 */ /* 0x0001e8000c101124 */
[----:B------:R-:W1:Y:S01]  /*f970*/  @!P3 LDG.E.U8 R16, desc[UR36][R8.64+0x88] ;  /* 0x000088240810b981 */ /* 0x000e62000c1e1100 */
[----:B------:R-:W-:Y:S02]  /*f980*/  ISETP.LT.OR P4, PT, R0, 0x8a, !P1 ;  /* 0x0000008a0000780c */ /* 0x000fe40004f81670 */
[----:B------:R-:W-:-:S04]  /*f990*/  @!P3 IADD3 R156, P2, R6, UR46, RZ ;  /* 0x0000002e069cbc10 */ /* 0x000fc8000ff5e0ff */
[----:B------:R-:W-:Y:S02]  /*f9a0*/  @!P3 IADD3.X R157, R7, UR45, RZ, P2, !PT ;  /* 0x0000002d079dbc10 */ /* 0x000fe400097fe4ff */
[----:B-1----:R-:W-:-:S05]  /*f9b0*/  @!P3 PRMT R3, R16, 0x8880, RZ ;  /* 0x000088801003b816 */ /* 0x002fca00000000ff */
        /* <DEDUP_REMOVED lines=451> */
[----:B------:R2:W3:Y:S01]  /*115f0*/  @!P1 LDG.E.U8 R16, desc[UR36][R8.64+0xf9] ;  /* 0x0000f92408109981 */ /* 0x0004e2000c1e1100 */
[----:B------:R-:W-:-:S05]  /*11600*/  IADD3 R163, P0, R15, 0x100, RZ ;  /* 0x000001000fa37810 */ /* 0x000fca0007f1e0ff */
[----:B------:R-:W-:Y:S01]  /*11610*/  IMAD.X R15, RZ, RZ, UR7, P0 ;  /* 0x00000007ff0f7e24 */ /* 0x000fe200080e06ff */
[----:B------:R-:W-:Y:S01]  /*11620*/  ISETP.GE.AND P0, PT, R14, 0x101, PT ;  /* 0x000001010e00780c */ /* 0x000fe20003f06270 */
[----:B------:R-:W-:-:S04]  /*11630*/  IMAD.WIDE.U32 R156, R163, R12, R22 ;  /* 0x0000000ca39c7225 */ /* 0x000fc800078e0016 */
[----:B0-----:R-:W-:Y:S01]  /*11640*/  IMAD R160, R15, R12, RZ ;  /* 0x0000000c0fa07224 */ /* 0x001fe200078e02ff */
[----:B--2---:R-:W0:Y:S01]  /*11650*/  LDC.64 R8, c[0x0][0x5c8] ;  /* 0x00017200ff087b82 */ /* 0x004e220000000a00 */
[----:B------:R-:W-:Y:S02]  /*11660*/  ISETP.LT.OR P4, PT, R0, 0x1, !P0 ;  /* 0x000000010000780c */ /* 0x000fe40004781670 */
[----:B------:R-:W-:Y:S01]  /*11670*/  IMAD R155, R163, R13, R160 ;  /* 0x0000000da39b7224 */ /* 0x000fe200078e02a0 */
[----:B-1----:R-:W-:Y:S02]  /*11680*/  IADD3 R10, P3, R156, R20, RZ ;  /* 0x000000149c0a7210 */ /* 0x002fe40007f7e0ff */
[----:B------:R-:W-:Y:S02]  /*11690*/  @!P1 IADD3 R156, P2, R6, UR46, RZ ;  /* 0x0000002e069c9c10 */ /* 0x000fe4000ff5e0ff */
[----:B------:R-:W-:Y:S02]  /*116a0*/  IADD3.X R11, R21, R157, R155, P3, !PT ;  /* 0x0000009d150b7210 */ /* 0x000fe40001ffe49b */
[----:B------:R-:W-:-:S02]  /*116b0*/  @!P1 IADD3.X R157, R7, UR45, RZ, P2, !PT ;  /* 0x0000002d079d9c10 */ /* 0x000fc400097fe4ff */
[----:B---3--:R-:W-:-:S05]  /*116c0*/  @!P1 PRMT R153, R16, 0x8880, RZ ;  /* 0x0000888010999816 */ /* 0x008fca00000000ff */
[----:B------:R-:W-:-:S04]  /*116d0*/  @!P1 IMAD.MOV.U32 R15, RZ, RZ, R153 ;  /* 0x000000ffff0f9224 */ /* 0x000fc800078e0099 */
[----:B------:R-:W-:-:S04]  /*116e0*/  @!P1 IMAD R2, R15, R18, RZ ;  /* 0x000000120f029224 */ /* 0x000fc800078e02ff */
[----:B------:R-:W-:-:S05]  /*116f0*/  @!P1 IMAD R13, R164, R17, R2 ;  /* 0x00000011a40d9224 */ /* 0x000fca00078e0202 */
[----:B------:R1:W-:Y:S04]  /*11700*/  @!P1 STG.E.U8 desc[UR36][R156.64+0xf9], R13 ;  /* 0x0000f90d9c009986 */ /* 0x0003e8000c101124 */
[----:B------:R-:W2:Y:S01]  /*11710*/  @!P4 LDG.E.U8 R16, desc[UR36][R10.64] ;  /* 0x000000240a10c981 */ /* 0x000ea2000c1e1100 */
[----:B0-----:R-:W-:Y:S01]  /*11720*/  IMAD.SHL.U32 R3, R8, 0x100, RZ ;  /* 0x0000010008037824 */ /* 0x001fe200078e00ff */
[----:B------:R-:W-:Y:S02]  /*11730*/  ISETP.LT.OR P2, PT, R0, 0x2, !P0 ;  /* 0x000000020000780c */ /* 0x000fe40004741670 */
[----:B------:R-:W-:Y:S02]  /*11740*/  SHF.L.U64.HI R9, R8, 0x8, R9 ;  /* 0x0000000808097819 */ /* 0x000fe40000010209 */
[----:B------:R-:W-:-:S05]  /*11750*/  @!P4 IADD3 R160, P1, R4, R3, RZ ;  /* 0x0000000304a0c210 */ /* 0x000fca0007f3e0ff */
[----:B------:R-:W-:Y:S01]  /*11760*/  @!P4 IMAD.X R161, R5, 0x1, R9, P1 ;  /* 0x0000000105a1c824 */ /* 0x000fe200008e0609 */
[----:B--2---:R-:W-:-:S05]  /*11770*/  @!P4 PRMT R15, R16, 0x8880, RZ ;  /* 0x00008880100fc816 */ /* 0x004fca00000000ff */
[----:B------:R-:W-:-:S04]  /*11780*/  @!P4 IMAD R2, R15, R18, RZ ;  /* 0x000000120f02c224 */ /* 0x000fc800078e02ff */
[----:B------:R-:W-:-:S05]  /*11790*/  @!P4 IMAD R153, R24, R17, R2 ;  /* 0x000000111899c224 */ /* 0x000fca00078e0202 */
[----:B------:R-:W-:Y:S04]  /*117a0*/  @!P4 STG.E.U8 desc[UR36][R160.64], R153 ;  /* 0x00000099a000c986 */ /* 0x000fe8000c101124 */
[----:B------:R-:W2:Y:S01]  /*117b0*/  @!P2 LDG.E.U8 R16, desc[UR36][R10.64+0x1] ;  /* 0x000001240a10a981 */ /* 0x000ea2000c1e1100 */
[----:B------:R-:W-:Y:S01]  /*117c0*/  ISETP.GE.AND P1, PT, R14, 0x109, PT ;  /* 0x000001090e00780c */ /* 0x000fe20003f26270 */
[----:B-1----:R-:W-:Y:S01]  /*117d0*/  IMAD.WIDE.U32 R12, R163, R12, R158 ;  /* 0x0000000ca30c7225 */ /* 0x002fe200078e009e */
[----:B------:R-:W-:Y:S02]  /*117e0*/  @!P2 IADD3 R14, P6, R4, R3, RZ ;  /* 0x00000003040ea210 */ /* 0x000fe40007fde0ff */
[----:B------:R-:W-:Y:S01]  /*117f0*/  ISETP.LT.OR P3, PT, R0, 0x1, !P1 ;  /* 0x000000010000780c */ /* 0x000fe20004f61670 */
[----:B------:R-:W-:Y:S01]  /*11800*/  IMAD.IADD R22, R155, 0x1, R13 ;  /* 0x000000019b167824 */ /* 0x000fe200078e020d */
[----:B------:R-:W-:-:S04]  /*11810*/  IADD3 R20, P4, P5, R154, R20, R12 ;  /* 0x000000149a147210 */ /* 0x000fc80007d9e00c */
[----:B------:R-:W-:Y:S02]  /*11820*/  IADD3.X R21, R23, R21, R22, P4, P5 ;  /* 0x0000001517157210 */ /* 0x000fe400027ea416 */
[----:B--2---:R-:W-:-:S05]  /*11830*/  @!P2 PRMT R15, R16, 0x8880, RZ ;  /* 0x00008880100fa816 */ /* 0x004fca00000000ff */
[----:B------:R-:W-:Y:S02]  /*11840*/  @!P2 IMAD R2, R15, R18, RZ ;  /* 0x000000120f02a224 */ /* 0x000fe400078e02ff */
[----:B------:R-:W-:Y:S02]  /*11850*/  @!P2 IMAD.X R15, R5, 0x1, R9, P6 ;  /* 0x00000001050fa824 */ /* 0x000fe400030e0609 */
[----:B------:R-:W-:-:S05]  /*11860*/  @!P2 IMAD R25, R25, R17, R2 ;  /* 0x000000111919a224 */ /* 0x000fca00078e0202 */
[----:B------:R0:W-:Y:S04]  /*11870*/  @!P2 STG.E.U8 desc[UR36][R14.64+0x1], R25 ;  /* 0x000001190e00a986 */ /* 0x0001e8000c101124 */
[----:B------:R-:W2:Y:S01]  /*11880*/  @!P3 LDG.E.U8 R16, desc[UR36][R20.64] ;  /* 0x000000241410b981 */ /* 0x000ea2000c1e1100 */
[----:B------:R-:W-:Y:S02]  /*11890*/  ISETP.LT.OR P4, PT, R0, 0x2, !P1 ;  /* 0x000000020000780c */ /* 0x000fe40004f81670 */
[----:B------:R-:W-:Y:S02]  /*118a0*/  @!P3 IADD3 R12, P2, R6, R3, RZ ;  /* 0x00000003060cb210 */ /* 0x000fe40007f5e0ff */
[----:B--2---:R-:W-:-:S05]  /*118b0*/  @!P3 PRMT R13, R16, 0x8880, RZ ;  /* 0x00008880100db816 */ /* 0x004fca00000000ff */
[----:B------:R-:W-:Y:S02]  /*118c0*/  @!P3 IMAD R2, R13, R18, RZ ;  /* 0x000000120d02b224 */ /* 0x000fe400078e02ff */
[----:B------:R-:W-:Y:S02]  /*118d0*/  @!P3 IMAD.X R13, R7, 0x1, R9, P2 ;  /* 0x00000001070db824 */ /* 0x000fe400010e0609 */
[----:B------:R-:W-:-:S05]  /*118e0*/  @!P3 IMAD R23, R26, R17, R2 ;  /* 0x000000111a17b224 */ /* 0x000fca00078e0202 */
[----:B------:R1:W-:Y:S04]  /*118f0*/  @!P3 STG.E.U8 desc[UR36][R12.64], R23 ;  /* 0x000000170c00b986 */ /* 0x0003e8000c101124 */
[----:B------:R-:W2:Y:S01]  /*11900*/  @!P4 LDG.E.U8 R16, desc[UR36][R20.64+0x1] ;  /* 0x000001241410c981 */ /* 0x000ea2000c1e1100 */
[----:B------:R-:W-:Y:S02]  /*11910*/  ISETP.LT.OR P3, PT, R0, 0x9, !P0 ;  /* 0x000000090000780c */ /* 0x000fe40004761670 */
[----:B0-----:R-:W-:Y:S02]  /*11920*/  @!P4 IADD3 R14, P2, R3, R6, RZ ;  /* 0x00000006030ec210 */ /* 0x001fe40007f5e0ff */
[----:B--2---:R-:W-:-:S05]  /*11930*/  @!P4 PRMT R15, R16, 0x8880, RZ ;  /* 0x00008880100fc816 */ /* 0x004fca00000000ff */
[----:B------:R-:W-:Y:S02]  /*11940*/  @!P4 IMAD R2, R15, R18, RZ ;  /* 0x000000120f02c224 */ /* 0x000fe400078e02ff */
[----:B------:R-:W-:Y:S02]  /*11950*/  @!P4 IMAD.X R15, R9, 0x1, R7, P2 ;  /* 0x00000001090fc824 */ /* 0x000fe400010e0607 */
[----:B------:R-:W-:-:S05]  /*11960*/  @!P4 IMAD R27, R27, R17, R2 ;  /* 0x000000111b1bc224 */ /* 0x000fca00078e0202 */
[----:B------:R0:W-:Y:S04]  /*11970*/  @!P4 STG.E.U8 desc[UR36][R14.64+0x1], R27 ;  /* 0x0000011b0e00c986 */ /* 0x0001e8000c101124 */
[----:B------:R-:W2:Y:S01]  /*11980*/  @!P3 LDG.E.U8 R16, desc[UR36][R10.64+0x8] ;  /* 0x000008240a10b981 */ /* 0x000ea2000c1e1100 */
[----:B------:R-:W-:Y:S02]  /*11990*/  ISETP.LT.OR P2, PT, R0, 0xa, !P0 ;  /* 0x0000000a0000780c */ /* 0x000fe40004741670 */
[----:B-1----:R-:W-:Y:S02]  /*119a0*/  @!P3 IADD3 R12, P4, R4, R3, RZ ;  /* 0x00000003040cb210 */ /* 0x002fe40007f9e0ff */
        /* <DEDUP_REMOVED lines=973> */
[----:B------:R-:W3:Y:S01]  /*15680*/  @!P2 LDG.E.U8 R16, desc[UR36][R20.64+0xf8] ;  /* 0x0000f8241410a981 */ /* 0x000ee2000c1e1100 */
[----:B------:R-:W-:Y:S02]  /*15690*/  ISETP.LT.OR P1, PT, R0, 0xfa, !P1 ;  /* 0x000000fa0000780c */ /* 0x000fe40004f21670 */
[----:B------:R-:W-:Y:S02]  /*156a0*/  @!P2 IADD3 R4, P0, R6, R3, RZ ;  /* 0x000000030604a210 */ /* 0x000fe40007f1e0ff */
[----:B---3--:R-:W-:-:S05]  /*156b0*/  @!P2 PRMT R5, R16, 0x8880, RZ ;  /* 0x000088801005a816 */ /* 0x008fca00000000ff */
[----:B------:R-:W-:Y:S02]  /*156c0*/  @!P2 IMAD R2, R5, R18, RZ ;  /* 0x000000120502a224 */ /* 0x000fe400078e02ff */
[----:B------:R-:W-:Y:S02]  /*156d0*/  @!P2 IMAD.X R5, R7, 0x1, R9, P0 ;  /* 0x000000010705a824 */ /* 0x000fe400000e0609 */
[----:B------:R-:W-:-:S05]  /*156e0*/  @!P2 IMAD R11, R150, R17, R2 ;  /* 0x00000011960ba224 */ /* 0x000fca00078e0202 */
[----:B------:R2:W-:Y:S04]  /*156f0*/  @!P2 STG.E.U8 desc[UR36][R4.64+0xf8], R11 ;  /* 0x0000f80b0400a986 */ /* 0x0005e8000c101124 */
[----:B------:R-:W1:Y:S02]  /*15700*/  @!P1 LDG.E.U8 R16, desc[UR36][R20.64+0xf9] ;  /* 0x0000f92414109981 */ /* 0x000e64000c1e1100 */
[----:B-1----:R-:W-:-:S05]  /*15710*/  @!P1 PRMT R13, R16, 0x8880, RZ ;  /* 0x00008880100d9816 */ /* 0x002fca00000000ff */
[----:B------:R-:W-:-:S04]  /*15720*/  @!P1 IMAD R2, R13, R18, RZ ;  /* 0x000000120d029224 */ /* 0x000fc800078e02ff */
[----:B------:R-:W-:Y:S01]  /*15730*/  IMAD R151, R151, R17, R2 ;  /* 0x0000001197977224 */ /* 0x000fe200078e0202 */
[----:B--2---:R-:W-:Y:S06]  /*15740*/  @P1 BRA `(.L_x_50) ;  /* 0x0000007800481947 */ /* 0x004fec0003800000 */
[----:B------:R-:W-:-:S05]  /*15750*/  IADD3 R2, P0, R6, R3, RZ ;  /* 0x0000000306027210 */ /* 0x000fca0007f1e0ff */
[----:B------:R-:W-:-:S05]  /*15760*/  IMAD.X R3, R7, 0x1, R9, P0 ;  /* 0x0000000107037824 */ /* 0x000fca00000e0609 */
[----:B------:R1:W-:Y:S01]  /*15770*/  STG.E.U8 desc[UR36][R2.64+0xf9], R151 ;  /* 0x0000f99702007986 */ /* 0x0003e2000c101124 */
[----:B------:R-:W-:Y:S05]  /*15780*/  BRA `(.L_x_50) ;  /* 0x0000007800387947 */ /* 0x000fea0003800000 */
.L_x_35:
[----:B------:R-:W2:Y:S01]  /*15790*/  LDL.LU R4, [R1+0x200] ;  /* 0x0002000001047983 */ /* 0x000ea20000300800 */
[----:B------:R-:W-:-:S03]  /*157a0*/  ULDC.64 UR4, c[0x0][0x5c0] ;  /* 0x0001700000047ab9 */ /* 0x000fc60000000a00 */
        /* <DEDUP_REMOVED lines=88> */
[----:B------:R-:W-:-:S03]  /*15d30*/  IADD3 R2, P1, R2, UR4, RZ ;  /* 0x0000000402027c10 */ /* 0x000fc6000ff3e0ff */
[----:B------:R-:W5:Y:S04]  /*15d40*/  LDL.LU R21, [R1+0x3e0] ;  /* 0x0003e00001157983 */ /* 0x000f680000300800 */
[----:B------:R-:W5:Y:S04]  /*15d50*/  LDL.LU R20, [R1+0x3e4] ;  /* 0x0003e40001147983 */ /* 0x000f680000300800 */
[----:B------:R-:W5:Y:S04]  /*15d60*/  LDL.LU R15, [R1+0x3e8] ;  /* 0x0003e800010f7983 */ /* 0x000f680000300800 */
[----:B------:R-:W5:Y:S01]  /*15d70*/  LDL.LU R13, [R1+0x3ec] ;  /* 0x0003ec00010d7983 */ /* 0x000f620000300800 */
[----:B------:R-:W-:Y:S01]  /*15d80*/  IADD3.X R3, R6, UR5, RZ, P1, !PT ;  /* 0x0000000506037c10 */ /* 0x000fe20008ffe4ff */
[----:B------:R-:W-:-:S02]  /*15d90*/  ULDC.64 UR4, c[0x0][0x5c8] ;  /* 0x0001720000047ab9 */ /* 0x000fc40000000a00 */
[----:B------:R-:W5:Y:S04]  /*15da0*/  LDL.LU R12, [R1+0x3f0] ;  /* 0x0003f000010c7983 */ /* 0x000f680000300800 */
[----:B------:R-:W5:Y:S04]  /*15db0*/  LDL.LU R10, [R1+0x3f4] ;  /* 0x0003f400010a7983 */ /* 0x000f680000300800 */
[----:B------:R-:W5:Y:S04]  /*15dc0*/  LDL.LU R11, [R1+0x3f8] ;  /* 0x0003f800010b7983 */ /* 0x000f680000300800 */
[----:B------:R-:W5:Y:S01]  /*15dd0*/  LDL.LU R9, [R1+0x3fc] ;  /* 0x0003fc0001097983 */ /* 0x000f620000300800 */
[----:B------:R-:W-:-:S03]  /*15de0*/  ISETP.GE.AND P2, PT, R14, 0x1, PT ;  /* 0x000000010e00780c */ /* 0x000fc60003f46270 */
[----:B------:R-:W4:Y:S01]  /*15df0*/  LDL.LU R6, [R1+0x208] ;  /* 0x0002080001067983 */ /* 0x000f220000300800 */
[----:B------:R-:W-:-:S13]  /*15e00*/  ISETP.LT.OR P0, PT, R0, 0x1, !P2 ;  /* 0x000000010000780c */ /* 0x000fda0005701670 */
[----:B--2---:R-:W-:-:S05]  /*15e10*/  @!P0 IMAD R4, R4, R17, RZ ;  /* 0x0000001104048224 */ /* 0x004fca00078e02ff */
[----:B------:R3:W-:Y:S01]  /*15e20*/  @!P0 STG.E.U8 desc[UR36][R2.64], R4 ;  /* 0x0000000402008986 */ /* 0x0007e2000c101124 */
[----:B------:R-:W-:Y:S02]  /*15e30*/  ISETP.LT.OR P0, PT, R0, 0x2, !P2 ;  /* 0x000000020000780c */ /* 0x000fe40005701670 */
[----:B------:R-:W-:-:S04]  /*15e40*/  ISETP.GE.AND P3, PT, R14, 0x9, PT ;  /* 0x000000090e00780c */ /* 0x000fc80003f66270 */
[----:B------:R-:W-:-:S07]  /*15e50*/  ISETP.LT.OR P1, PT, R0, 0x1, !P3 ;  /* 0x000000010000780c */ /* 0x000fce0005f21670 */
[----:B---3--:R-:W-:-:S05]  /*15e60*/  @!P0 IMAD R4, R5, R17, RZ ;  /* 0x0000001105048224 */ /* 0x008fca00078e02ff */
[----:B------:R0:W-:Y:S02]  /*15e70*/  @!P0 STG.E.U8 desc[UR36][R2.64+0x1], R4 ;  /* 0x0000010402008986 */ /* 0x0001e4000c101124 */
[----:B0-----:R-:W-:-:S04]  /*15e80*/  IADD3 R4, P0, R2, UR48, RZ ;  /* 0x0000003002047c10 */ /* 0x001fc8000ff1e0ff */
[----:B------:R-:W-:Y:S01]  /*15e90*/  IADD3.X R5, R3, UR47, RZ, P0, !PT ;  /* 0x0000002f03057c10 */ /* 0x000fe200087fe4ff */
[----:B----4-:R-:W-:-:S05]  /*15ea0*/  @!P1 IMAD R6, R6, R17, RZ ;  /* 0x0000001106069224 */ /* 0x010fca00078e02ff */
[----:B------:R0:W-:Y:S04]  /*15eb0*/  @!P1 STG.E.U8 desc[UR36][R4.64], R6 ;  /* 0x0000000604009986 */ /* 0x0001e8000c101124 */
[----:B0-----:R-:W2:Y:S01]  /*15ec0*/  LDL.LU R6, [R1+0x20c] ;  /* 0x00020c0001067983 */ /* 0x001ea20000300800 */
[C---:B------:R-:W-:Y:S02]  /*15ed0*/  ISETP.LT.OR P0, PT, R0.reuse, 0x2, !P3 ;  /* 0x000000020000780c */ /* 0x040fe40005f01670 */
[----:B------:R-:W-:-:S11]  /*15ee0*/  ISETP.LT.OR P1, PT, R0, 0x9, !P2 ;  /* 0x000000090000780c */ /* 0x000fd60005721670 */
[----:B--2---:R-:W-:-:S05]  /*15ef0*/  @!P0 IMAD R6, R6, R17, RZ ;  /* 0x0000001106068224 */ /* 0x004fca00078e02ff */
[----:B------:R0:W-:Y:S04]  /*15f00*/  @!P0 STG.E.U8 desc[UR36][R4.64+0x1], R6 ;  /* 0x0000010604008986 */ /* 0x0001e8000c101124 */
[----:B0-----:R-:W2:Y:S01]  /*15f10*/  LDL.LU R6, [R1+0x214] ;  /* 0x0002140001067983 */ /* 0x001ea20000300800 */
[----:B------:R-:W-:Y:S01]  /*15f20*/  ISETP.LT.OR P0, PT, R0, 0xa, !P2 ;  /* 0x0000000a0000780c */ /* 0x000fe20005701670 */
[----:B------:R-:W-:-:S05]  /*15f30*/  @!P1 IMAD R7, R7, R17, RZ ;  /* 0x0000001107079224 */ /* 0x000fca00078e02ff */
[----:B------:R0:W-:Y:S04]  /*15f40*/  @!P1 STG.E.U8 desc[UR36][R2.64+0x8], R7 ;  /* 0x0000080702009986 */ /* 0x0001e8000c101124 */
[----:B0-----:R-:W3:Y:S03]  /*15f50*/  LDL.LU R7, [R1+0x220] ;  /* 0x0002200001077983 */ /* 0x001ee60000300800 */
[----:B--2---:R-:W-:-:S05]  /*15f60*/  @!P0 IMAD R6, R6, R17, RZ ;  /* 0x0000001106068224 */ /* 0x004fca00078e02ff */
[----:B------:R0:W-:Y:S04]  /*15f70*/  @!P0 STG.E.U8 desc[UR36][R2.64+0x9], R6 ;  /* 0x0000090602008986 */ /* 0x0001e8000c101124 */
[----:B0-----:R-:W2:Y:S01]  /*15f80*/  LDL.LU R6, [R1+0x218] ;  /* 0x0002180001067983 */ /* 0x001ea20000300800 */
[C---:B------:R-:W-:Y:S02]  /*15f90*/  ISETP.LT.OR P1, PT, R0.reuse, 0x9, !P3 ;  /* 0x000000090000780c */ /* 0x040fe40005f21670 */
[----:B------:R-:W-:-:S11]  /*15fa0*/  ISETP.LT.OR P0, PT, R0, 0xa, !P3 ;  /* 0x0000000a0000780c */ /* 0x000fd60005f01670 */
[----:B--2---:R-:W-:-:S05]  /*15fb0*/  @!P1 IMAD R6, R6, R17, RZ ;  /* 0x0000001106069224 */ /* 0x004fca00078e02ff */
[----:B------:R0:W-:Y:S04]  /*15fc0*/  @!P1 STG.E.U8 desc[UR36][R4.64+0x8], R6 ;  /* 0x0000080604009986 */ /* 0x0001e8000c101124 */
[----:B0-----:R-:W2:Y:S01]  /*15fd0*/  LDL.LU R6, [R1+0x21c] ;  /* 0x00021c0001067983 */ /* 0x001ea20000300800 */
[C---:B------:R-:W-:Y:S02]  /*15fe0*/  ISETP.LT.OR P4, PT, R0.reuse, 0x11, !P2 ;  /* 0x000000110000780c */ /* 0x040fe40005781670 */
[----:B------:R-:W-:Y:S01]  /*15ff0*/  ISETP.LT.OR P1, PT, R0, 0x12, !P2 ;  /* 0x000000120000780c */ /* 0x000fe20005721670 */
[----:B--2---:R-:W-:-:S05]  /*16000*/  @!P0 IMAD R6, R6, R17, RZ ;  /* 0x0000001106068224 */ /* 0x004fca00078e02ff */
[----:B------:R0:W-:Y:S04]  /*16010*/  @!P0 STG.E.U8 desc[UR36][R4.64+0x9], R6 ;  /* 0x0000090604008986 */ /* 0x0001e8000c101124 */
[----:B0-----:R-:W2:Y:S01]  /*16020*/  LDL.LU R6, [R1+0x224] ;  /* 0x0002240001067983 */ /* 0x001ea20000300800 */
[----:B---3--:R-:W-:-:S05]  /*16030*/  @!P4 IMAD R7, R7, R17, RZ ;  /* 0x000000110707c224 */ /* 0x008fca00078e02ff */
[----:B------:R0:W-:Y:S04]  /*16040*/  @!P4 STG.E.U8 desc[UR36][R2.64+0x10], R7 ;  /* 0x000010070200c986 */ /* 0x0001e8000c101124 */
[----:B0-----:R-:W3:Y:S01]  /*16050*/  LDL.LU R7, [R1+0x230] ;  /* 0x0002300001077983 */ /* 0x001ee20000300800 */
        /* <DEDUP_REMOVED lines=68> */
[C---:B------:R-:W-:Y:S02]  /*164a0*/  ISETP.LT.OR P1, PT, R0.reuse, 0x32, !P3 ;  /* 0x000000320000780c */ /* 0x040fe40005f21670 */
[----:B------:R-:W-:-:S09]  /*164b0*/  ISETP.LT.OR P5, PT, R0, 0x39, !P2 ;  /* 0x000000390000780c */ /* 0x000fd200057a1670 */
[----:B--2---:R-:W-:-:S05]  /*164c0*/  @!P0 IMAD R6, R6, R17, RZ ;  /* 0x0000001106068224 */ /* 0x004fca00078e02ff */
[----:B------:R0:W-:Y:S04]  /*164d0*/  @!P0 STG.E.U8 desc[UR36][R4.64+0x30], R6 ;  /* 0x0000300604008986 */ /* 0x0001e8000c101124 */
[----:B0-----:R-:W2:Y:S01]  /*164e0*/  LDL.LU R6, [R1+0x26c] ;  /* 0x00026c0001067983 */ /* 0x001ea20000300800 */
[-C--:B---3--:R-:W-:Y:S01]  /*164f0*/  @!P5 IMAD R7, R7, R17.reuse, RZ ;  /* 0x000000110707d224 */ /* 0x088fe200078e02ff */
[C---:B------:R-:W-:Y:S02]  /*16500*/  ISETP.LT.OR P0, PT, R0.reuse, 0x3a, !P2 ;  /* 0x0000003a0000780c */ /* 0x040fe40005701670 */
[----:B------:R-:W-:Y:S01]  /*16510*/  ISETP.LT.OR P4, PT, R0, 0x39, !P3 ;  /* 0x000000390000780c */ /* 0x000fe20005f81670 */
[----:B--2---:R-:W-:-:S05]  /*16520*/  @!P1 IMAD R6, R6, R17, RZ ;  /* 0x0000001106069224 */ /* 0x004fca00078e02ff */
[----:B------:R0:W-:Y:S04]  /*16530*/  @!P1 STG.E.U8 desc[UR36][R4.64+0x31], R6 ;  /* 0x0000310604009986 */ /* 0x0001e8000c101124 */
[----:B------:R1:W-:Y:S04]  /*16540*/  @!P5 STG.E.U8 desc[UR36][R2.64+0x38], R7 ;  /* 0x000038070200d986 */ /* 0x0003e8000c101124 */
[----:B0-----:R-:W2:Y:S04]  /*16550*/  LDL.LU R6, [R1+0x278] ;  /* 0x0002780001067983 */ /* 0x001ea80000300800 */
[----:B-1----:R-:W3:Y:S01]  /*16560*/  LDL.LU R7, [R1+0x274] ;  /* 0x0002740001077983 */ /* 0x002ee20000300800 */
[----:B------:R-:W-:Y:S01]  /*16570*/  ISETP.LT.OR P1, PT, R0, 0x3a, !P3 ;  /* 0x0000003a0000780c */ /* 0x000fe20005f21670 */
[----:B--2---:R-:W-:-:S02]  /*16580*/  @!P4 IMAD R6, R6, R17, RZ ;  /* 0x000000110606c224 */ /* 0x004fc400078e02ff */
[----:B---3--:R-:W-:-:S05]  /*16590*/  @!P0 IMAD R7, R7, R17, RZ ;  /* 0x0000001107078224 */ /* 0x008fca00078e02ff */
[----:B------:R0:W-:Y:S04]  /*165a0*/  @!P0 STG.E.U8 desc[UR36][R2.64+0x39], R7 ;  /* 0x0000390702008986 */ /* 0x0001e8000c101124 */
[----:B------:R1:W-:Y:S04]  /*165b0*/  @!P4 STG.E.U8 desc[UR36][R4.64+0x38], R6 ;  /* 0x000038060400c986 */ /* 0x0003e8000c101124 */
[----:B0-----:R-:W2:Y:S04]  /*165c0*/  LDL.LU R7, [R1+0x280] ;  /* 0x0002800001077983 */ /* 0x001ea80000300800 */
[----:B-1----:R-:W3:Y:S01]  /*165d0*/  LDL.LU R6, [R1+0x27c] ;  /* 0x00027c0001067983 */ /* 0x002ee20000300800 */
[----:B------:R-:W-:-:S02]  /*165e0*/  ISETP.LT.OR P6, PT, R0, 0x41, !P2 ;  /* 0x000000410000780c */ /* 0x000fc400057c1670 */
[C---:B------:R-:W-:Y:S02]  /*165f0*/  ISETP.LT.OR P0, PT, R0.reuse, 0x42, !P2 ;  /* 0x000000420000780c */ /* 0x040fe40005701670 */
[----:B------:R-:W-:Y:S01]  /*16600*/  ISETP.LT.OR P4, PT, R0, 0x41, !P3 ;  /* 0x000000410000780c */ /* 0x000fe20005f81670 */
[----:B---3--:R-:W-:-:S05]  /*16610*/  @!P1 IMAD R6, R6, R17, RZ ;  /* 0x0000001106069224 */ /* 0x008fca00078e02ff */
[----:B------:R0:W-:Y:S04]  /*16620*/  @!P1 STG.E.U8 desc[UR36][R4.64+0x39], R6 ;  /* 0x0000390604009986 */ /* 0x0001e8000c101124 */
[----:B0-----:R-:W3:Y:S01]  /*16630*/  LDL.LU R6, [R1+0x288] ;  /* 0x0002880001067983 */ /* 0x001ee20000300800 */
[C---:B------:R-:W-:Y:S01]  /*16640*/  ISETP.LT.OR P5, PT, R0.reuse, 0x42, !P3 ;  /* 0x000000420000780c */ /* 0x040fe20005fa1670 */
[-C--:B--2---:R-:W-:Y:S01]  /*16650*/  @!P6 IMAD R7, R7, R17.reuse, RZ ;  /* 0x000000110707e224 */ /* 0x084fe200078e02ff */
[----:B------:R-:W-:Y:S01]  /*16660*/  ISETP.LT.OR P1, PT, R0, 0x49, !P2 ;  /* 0x000000490000780c */ /* 0x000fe20005721670 */
[----:B-----5:R-:W-:-:S03]  /*16670*/  @!P0 IMAD R8, R8, R17, RZ ;  /* 0x0000001108088224 */ /* 0x020fc600078e02ff */
[----:B------:R3:W-:Y:S01]  /*16680*/  @!P6 STG.E.U8 desc[UR36][R2.64+0x40], R7 ;  /* 0x000040070200e986 */ /* 0x0007e2000c101124 */
[----:B------:R-:W-:-:S03]  /*16690*/  ISETP.LT.OR P6, PT, R0, 0x4a, !P2 ;  /* 0x0000004a0000780c */ /* 0x000fc600057c1670 */
[----:B------:R-:W-:Y:S01]  /*166a0*/  @!P0 STG.E.U8 desc[UR36][R2.64+0x41], R8 ;  /* 0x0000410802008986 */ /* 0x000fe2000c101124 */
[----:B------:R-:W-:Y:S01]  /*166b0*/  ISETP.LT.OR P0, PT, R0, 0x49, !P3 ;  /* 0x000000490000780c */ /* 0x000fe20005f01670 */
[-C--:B---3--:R-:W-:Y:S02]  /*166c0*/  @!P4 IMAD R7, R6, R17.reuse, RZ ;  /* 0x000000110607c224 */ /* 0x088fe400078e02ff */
[----:B------:R-:W-:-:S03]  /*166d0*/  @!P5 IMAD R6, R235, R17, RZ ;  /* 0x00000011eb06d224 */ /* 0x000fc600078e02ff */
[----:B------:R0:W-:Y:S01]  /*166e0*/  @!P4 STG.E.U8 desc[UR36][R4.64+0x40], R7 ;  /* 0x000040070400c986 */ /* 0x0001e2000c101124 */
[----:B------:R-:W-:-:S03]  /*166f0*/  ISETP.LT.OR P4, PT, R0, 0x51, !P2 ;  /* 0x000000510000780c */ /* 0x000fc60005781670 */
[----:B------:R1:W-:Y:S01]  /*16700*/  @!P5 STG.E.U8 desc[UR36][R4.64+0x41], R6 ;  /* 0x000041060400d986 */ /* 0x0003e2000c101124 */
[----:B------:R-:W-:Y:S01]  /*16710*/  ISETP.LT.OR P5, PT, R0, 0x4a, !P3 ;  /* 0x0000004a0000780c */ /* 0x000fe20005fa1670 */
[-C--:B0-----:R-:W-:Y:S02]  /*16720*/  @!P6 IMAD R7, R233, R17.reuse, RZ ;  /* 0x00000011e907e224 */ /* 0x081fe400078e02ff */
[----:B-1----:R-:W-:-:S05]  /*16730*/  @!P1 IMAD R6, R234, R17, RZ ;  /* 0x00000011ea069224 */ /* 0x002fca00078e02ff */
[----:B------:R-:W-:Y:S01]  /*16740*/  @!P1 STG.E.U8 desc[UR36][R2.64+0x48], R6 ;  /* 0x0000480602009986 */ /* 0x000fe2000c101124 */
[----:B------:R-:W-:-:S03]  /*16750*/  ISETP.LT.OR P1, PT, R0, 0x52, !P2 ;  /* 0x000000520000780c */ /* 0x000fc60005721670 */
[----:B------:R0:W-:Y:S01]  /*16760*/  @!P6 STG.E.U8 desc[UR36][R2.64+0x49], R7 ;  /* 0x000049070200e986 */ /* 0x0001e2000c101124 */
[----:B------:R-:W-:Y:S01]  /*16770*/  ISETP.LT.OR P6, PT, R0, 0x51, !P3 ;  /* 0x000000510000780c */ /* 0x000fe20005fc1670 */
[-C--:B0-----:R-:W-:Y:S02]  /*16780*/  @!P0 IMAD R7, R232, R17.reuse, RZ ;  /* 0x00000011e8078224 */ /* 0x081fe400078e02ff */
[----:B------:R-:W-:-:S03]  /*16790*/  @!P5 IMAD R6, R231, R17, RZ ;  /* 0x00000011e706d224 */ /* 0x000fc600078e02ff */
[----:B------:R0:W-:Y:S01]  /*167a0*/  @!P0 STG.E.U8 desc[UR36][R4.64+0x48], R7 ;  /* 0x0000480704008986 */ /* 0x0001e2000c101124 */
[----:B------:R-:W-:-:S03]  /*167b0*/  ISETP.LT.OR P0, PT, R0, 0x52, !P3 ;  /* 0x000000520000780c */ /* 0x000fc60005f01670 */
[----:B------:R1:W-:Y:S01]  /*167c0*/  @!P5 STG.E.U8 desc[UR36][R4.64+0x49], R6 ;  /* 0x000049060400d986 */ /* 0x0003e2000c101124 */
[----:B------:R-:W-:Y:S01]  /*167d0*/  ISETP.LT.OR P5, PT, R0, 0x59, !P2 ;  /* 0x000000590000780c */ /* 0x000fe200057a1670 */
[----:B0-----:R-:W-:-:S05]  /*167e0*/  @!P4 IMAD R7, R230, R17, RZ ;  /* 0x00000011e607c224 */ /* 0x001fca00078e02ff */
[----:B------:R0:W-:Y:S01]  /*167f0*/  @!P4 STG.E.U8 desc[UR36][R2.64+0x50], R7 ;  /* 0x000050070200c986 */ /* 0x0001e2000c101124 */
[----:B------:R-:W-:Y:S01]  /*16800*/  ISETP.LT.OR P4, PT, R0, 0x5a, !P2 ;  /* 0x0000005a0000780c */ /* 0x000fe20005781670 */
[-C--:B-1----:R-:W-:Y:S02]  /*16810*/  @!P6 IMAD R6, R228, R17.reuse, RZ ;  /* 0x00000011e406e224 */ /* 0x082fe400078e02ff */
[----:B0-----:R-:W-:-:S05]  /*16820*/  @!P1 IMAD R7, R229, R17, RZ ;  /* 0x00000011e5079224 */ /* 0x001fca00078e02ff */
        /* <DEDUP_REMOVED lines=13> */
[----:B-1----:R-:W-:-:S05]  /*16900*/  @!P1 IMAD R7, R224, R17, RZ ;  /* 0x00000011e0079224 */ /* 0x002fca00078e02ff */
[----:B------:R1:W-:Y:S01]  /*16910*/  @!P1 STG.E.U8 desc[UR36][R4.64+0x58], R7 ;  /* 0x0000580704009986 */ /* 0x0003e2000c101124 */
[----:B0-----:R-:W-:Y:S01]  /*16920*/  @!P6 IMAD R6, R223, R17, RZ ;  /* 0x00000011df06e224 */ /* 0x001fe200078e02ff */
[----:B------:R-:W-:-:S04]  /*16930*/  ISETP.LT.OR P1, PT, R0, 0x62, !P3 ;  /* 0x000000620000780c */ /* 0x000fc80005f21670 */
[----:B------:R0:W-:Y:S01]  /*16940*/  @!P6 STG.E.U8 desc[UR36][R4.64+0x59], R6 ;  /* 0x000059060400e986 */ /* 0x0001e2000c101124 */
[----:B------:R-:W-:Y:S01]  /*16950*/  ISETP.LT.OR P6, PT, R0, 0x69, !P2 ;  /* 0x000000690000780c */ /* 0x000fe200057c1670 */
[-C--:B-1----:R-:W-:Y:S02]  /*16960*/  @!P0 IMAD R7, R222, R17.reuse, RZ ;  /* 0x00000011de078224 */ /* 0x082fe400078e02ff */
[----:B------:R-:W-:-:S03]  /*16970*/  @!P4 IMAD R8, R221, R17, RZ ;  /* 0x00000011dd08c224 */ /* 0x000fc600078e02ff */
[----:B------:R1:W-:Y:S01]  /*16980*/  @!P0 STG.E.U8 desc[UR36][R2.64+0x60], R7 ;  /* 0x0000600702008986 */ /* 0x0003e2000c101124 */
[----:B------:R-:W-:Y:S01]  /*16990*/  ISETP.LT.OR P0, PT, R0, 0x6a, !P2 ;  /* 0x0000006a0000780c */ /* 0x000fe20005701670 */
[----:B0-----:R-:W-:Y:S02]  /*169a0*/  @!P5 IMAD R6, R220, R17, RZ ;  /* 0x00000011dc06d224 */ /* 0x001fe400078e02ff */
[----:B------:R-:W-:Y:S01]  /*169b0*/  @!P4 STG.E.U8 desc[UR36][R2.64+0x61], R8 ;  /* 0x000061080200c986 */ /* 0x000fe2000c101124 */
[----:B------:R-:W-:-:S03]  /*169c0*/  ISETP.LT.OR P4, PT, R0, 0x69, !P3 ;  /* 0x000000690000780c */ /* 0x000fc60005f81670 */
[----:B------:R0:W-:Y:S01]  /*169d0*/  @!P5 STG.E.U8 desc[UR36][R4.64+0x60], R6 ;  /* 0x000060060400d986 */ /* 0x0001e2000c101124 */
[----:B------:R-:W-:Y:S01]  /*169e0*/  ISETP.LT.OR P5, PT, R0, 0x6a, !P3 ;  /* 0x0000006a0000780c */ /* 0x000fe20005fa1670 */
[-C--:B-1----:R-:W-:Y:S02]  /*169f0*/  @!P6 IMAD R7, R218, R17.reuse, RZ ;  /* 0x00000011da07e224 */ /* 0x082fe400078e02ff */
[-C--:B0-----:R-:W-:Y:S02]  /*16a00*/  @!P1 IMAD R6, R219, R17.reuse, RZ ;  /* 0x00000011db069224 */ /* 0x081fe400078e02ff */
[----:B------:R-:W-:-:S03]  /*16a10*/  @!P0 IMAD R8, R217, R17, RZ ;  /* 0x00000011d9088224 */ /* 0x000fc600078e02ff */
[----:B------:R0:W-:Y:S01]  /*16a20*/  @!P1 STG.E.U8 desc[UR36][R4.64+0x61], R6 ;  /* 0x0000610604009986 */ /* 0x0001e2000c101124 */
[----:B------:R-:W-:-:S03]  /*16a30*/  ISETP.LT.OR P1, PT, R0, 0x71, !P2 ;  /* 0x000000710000780c */ /* 0x000fc60005721670 */
[----:B------:R1:W-:Y:S01]  /*16a40*/  @!P6 STG.E.U8 desc[UR36][R2.64+0x68], R7 ;  /* 0x000068070200e986 */ /* 0x0003e2000c101124 */
[----:B------:R-:W-:-:S03]  /*16a50*/  ISETP.LT.OR P6, PT, R0, 0x72, !P2 ;  /* 0x000000720000780c */ /* 0x000fc600057c1670 */
[----:B------:R-:W-:Y:S01]  /*16a60*/  @!P0 STG.E.U8 desc[UR36][R2.64+0x69], R8 ;  /* 0x0000690802008986 */ /* 0x000fe2000c101124 */
[----:B------:R-:W-:Y:S01]  /*16a70*/  ISETP.LT.OR P0, PT, R0, 0x71, !P3 ;  /* 0x000000710000780c */ /* 0x000fe20005f01670 */
[-C--:B0-----:R-:W-:Y:S02]  /*16a80*/  @!P5 IMAD R6, R215, R17.reuse, RZ ;  /* 0x00000011d706d224 */ /* 0x081fe400078e02ff */
[----:B-1----:R-:W-:-:S03]  /*16a90*/  @!P4 IMAD R7, R216, R17, RZ ;  /* 0x00000011d807c224 */ /* 0x002fc600078e02ff */
[----:B------:R0:W-:Y:S01]  /*16aa0*/  @!P5 STG.E.U8 desc[UR36][R4.64+0x69], R6 ;  /* 0x000069060400d986 */ /* 0x0001e2000c101124 */
[----:B------:R-:W-:-:S03]  /*16ab0*/  ISETP.LT.OR P5, PT, R0, 0x72, !P3 ;  /* 0x000000720000780c */ /* 0x000fc60005fa1670 */
[----:B------:R1:W-:Y:S01]  /*16ac0*/  @!P4 STG.E.U8 desc[UR36][R4.64+0x68], R7 ;  /* 0x000068070400c986 */ /* 0x0003e2000c101124 */
[----:B------:R-:W-:Y:S01]  /*16ad0*/  ISETP.LT.OR P4, PT, R0, 0x79, !P2 ;  /* 0x000000790000780c */ /* 0x000fe20005781670 */
[-C--:B0-----:R-:W-:Y:S02]  /*16ae0*/  @!P1 IMAD R6, R214, R17.reuse, RZ ;  /* 0x00000011d6069224 */ /* 0x081fe400078e02ff */
[----:B-1----:R-:W-:-:S03]  /*16af0*/  @!P6 IMAD R7, R213, R17, RZ ;  /* 0x00000011d507e224 */ /* 0x002fc600078e02ff */
        /* <DEDUP_REMOVED lines=135> */
[----:B------:R-:W-:Y:S04]  /*17370*/  @!P1 STG.E.U8 desc[UR36][R2.64+0xc9], R7 ;  /* 0x0000c90702009986 */ /* 0x000fe8000c101124 */
[----:B------:R0:W-:Y:S01]  /*17380*/  @!P6 STG.E.U8 desc[UR36][R4.64+0xc8], R6 ;  /* 0x0000c8060400e986 */ /* 0x0001e2000c101124 */
[C---:B------:R-:W-:Y:S02]  /*17390*/  ISETP.LT.OR P1, PT, R0.reuse, 0xd1, !P3 ;  /* 0x000000d10000780c */ /* 0x040fe40005f21670 */
        /* <DEDUP_REMOVED lines=13> */
[----:B------:R-:W-:-:S05]  /*17470*/  ISETP.LT.OR P1, PT, R0, 0xda, !P3 ;  /* 0x000000da0000780c */ /* 0x000fca0005f21670 */
[-C--:B------:R-:W-:Y:S01]  /*17480*/  @!P4 IMAD R8, R161, R17.reuse, RZ ;  /* 0x00000011a108c224 */ /* 0x080fe200078e02ff */
[----:B------:R0:W-:Y:S01]  /*17490*/  @!P6 STG.E.U8 desc[UR36][R4.64+0xd1], R6 ;  /* 0x0000d1060400e986 */ /* 0x0001e2000c101124 */
[----:B------:R-:W-:Y:S01]  /*174a0*/  ISETP.LT.OR P6, PT, R0, 0xe1, !P2 ;  /* 0x000000e10000780c */ /* 0x000fe200057c1670 */
[----:B-1----:R-:W-:-:S05]  /*174b0*/  @!P0 IMAD R7, R162, R17, RZ ;  /* 0x00000011a2078224 */ /* 0x002fca00078e02ff */
        /* <DEDUP_REMOVED lines=15> */
[-C--:B0-----:R-:W-:Y:S02]  /*175b0*/  @!P5 IMAD R6, R155, R17.reuse, RZ ;  /* 0x000000119b06d224 */ /* 0x081fe400078e02ff */
[----:B-1----:R-:W-:Y:S01]  /*175c0*/  @!P4 IMAD R7, R156, R17, RZ ;  /* 0x000000119c07c224 */ /* 0x002fe200078e02ff */
[C---:B------:R-:W-:Y:S02]  /*175d0*/  ISETP.LT.OR P0, PT, R0.reuse, 0xe9, !P3 ;  /* 0x000000e90000780c */ /* 0x040fe40005f01670 */
[----:B------:R0:W-:Y:S01]  /*175e0*/  @!P5 STG.E.U8 desc[UR36][R4.64+0xe1], R6 ;  /* 0x0000e1060400d986 */ /* 0x0001e2000c101124 */
[----:B------:R-:W-:-:S03]  /*175f0*/  ISETP.LT.OR P5, PT, R0, 0xf1, !P2 ;  /* 0x000000f10000780c */ /* 0x000fc600057a1670 */
[----:B------:R1:W-:Y:S01]  /*17600*/  @!P4 STG.E.U8 desc[UR36][R4.64+0xe0], R7 ;  /* 0x0000e0070400c986 */ /* 0x0003e2000c101124 */
[----:B------:R-:W-:Y:S01]  /*17610*/  ISETP.LT.OR P4, PT, R0, 0xea, !P3 ;  /* 0x000000ea0000780c */ /* 0x000fe20005f81670 */
[-C--:B0-----:R-:W-:Y:S02]  /*17620*/  @!P1 IMAD R6, R154, R17.reuse, RZ ;  /* 0x000000119a069224 */ /* 0x081fe400078e02ff */
[----:B-1----:R-:W-:-:S03]  /*17630*/  @!P6 IMAD R7, R153, R17, RZ ;  /* 0x000000119907e224 */ /* 0x002fc600078e02ff */
[----:B------:R0:W-:Y:S01]  /*17640*/  @!P1 STG.E.U8 desc[UR36][R2.64+0xe8], R6 ;  /* 0x0000e80602009986 */ /* 0x0001e2000c101124 */
[-C--:B------:R-:W-:Y:S01]  /*17650*/  @!P0 IMAD R8, R23, R17.reuse, RZ ;  /* 0x0000001117088224 */ /* 0x080fe200078e02ff */
[C---:B------:R-:W-:Y:S02]  /*17660*/  ISETP.LT.OR P1, PT, R0.reuse, 0xf2, !P2 ;  /* 0x000000f20000780c */ /* 0x040fe40005721670 */
[----:B------:R1:W-:Y:S01]  /*17670*/  @!P6 STG.E.U8 desc[UR36][R2.64+0xe9], R7 ;  /* 0x0000e9070200e986 */ /* 0x0003e2000c101124 */
[----:B------:R-:W-:Y:S02]  /*17680*/  ISETP.LT.OR P6, PT, R0, 0xf1, !P3 ;  /* 0x000000f10000780c */ /* 0x000fe40005fc1670 */
[-C--:B0-----:R-:W-:Y:S02]  /*17690*/  @!P4 IMAD R6, R22, R17.reuse, RZ ;  /* 0x000000111606c224 */ /* 0x081fe400078e02ff */
[----:B-1----:R-:W-:Y:S01]  /*176a0*/  @!P5 IMAD R7, R21, R17, RZ ;  /* 0x000000111507d224 */ /* 0x002fe200078e02ff */
[----:B------:R-:W-:Y:S04]  /*176b0*/  @!P0 STG.E.U8 desc[UR36][R4.64+0xe8], R8 ;  /* 0x0000e80804008986 */ /* 0x000fe8000c101124 */
[----:B------:R0:W-:Y:S01]  /*176c0*/  @!P4 STG.E.U8 desc[UR36][R4.64+0xe9], R6 ;  /* 0x0000e9060400c986 */ /* 0x0001e2000c101124 */
[----:B------:R-:W-:-:S03]  /*176d0*/  ISETP.LT.OR P0, PT, R0, 0xf2, !P3 ;  /* 0x000000f20000780c */ /* 0x000fc60005f01670 */
[----:B------:R1:W-:Y:S01]  /*176e0*/  @!P5 STG.E.U8 desc[UR36][R2.64+0xf0], R7 ;  /* 0x0000f0070200d986 */ /* 0x0003e2000c101124 */
[C---:B------:R-:W-:Y:S02]  /*176f0*/  ISETP.LT.OR P5, PT, R0.reuse, 0xf9, !P3 ;  /* 0x000000f90000780c */ /* 0x040fe40005fa1670 */
[----:B------:R-:W-:Y:S01]  /*17700*/  ISETP.LT.OR P4, PT, R0, 0xf9, !P2 ;  /* 0x000000f90000780c */ /* 0x000fe20005781670 */
[-C--:B0-----:R-:W-:Y:S02]  /*17710*/  @!P6 IMAD R6, R15, R17.reuse, RZ ;  /* 0x000000110f06e224 */ /* 0x081fe400078e02ff */
[----:B-1----:R-:W-:-:S05]  /*17720*/  @!P1 IMAD R7, R20, R17, RZ ;  /* 0x0000001114079224 */ /* 0x002fca00078e02ff */
[----:B------:R0:W-:Y:S04]  /*17730*/  @!P1 STG.E.U8 desc[UR36][R2.64+0xf1], R7 ;  /* 0x0000f10702009986 */ /* 0x0001e8000c101124 */
[----:B------:R1:W-:Y:S01]  /*17740*/  @!P6 STG.E.U8 desc[UR36][R4.64+0xf0], R6 ;  /* 0x0000f0060400e986 */ /* 0x0003e2000c101124 */
[----:B0-----:R-:W-:-:S03]  /*17750*/  @!P5 IMAD R7, R11, R17, RZ ;  /* 0x000000110b07d224 */ /* 0x001fc600078e02ff */
[----:B------:R-:W2:Y:S01]  /*17760*/  LDL.LU R11, [R1+0x8] ;  /* 0x00000800010b7983 */ /* 0x000ea20000300800 */
[----:B-1----:R-:W-:-:S03]  /*17770*/  @!P0 IMAD R6, R13, R17, RZ ;  /* 0x000000110d068224 */ /* 0x002fc600078e02ff */
[----:B------:R-:W3:Y:S04]  /*17780*/  LDL.LU R235, [R1+0x98] ;  /* 0x0000980001eb7983 */ /* 0x000ee80000300800 */
[----:B------:R-:W4:Y:S04]  /*17790*/  LDL.LU R13, [R1+0x9c] ;  /* 0x00009c00010d7983 */ /* 0x000f280000300800 */
[----:B------:R-:W5:Y:S04]  /*177a0*/  LDL.LU R15, [R1+0xa0] ;  /* 0x0000a000010f7983 */ /* 0x000f680000300800 */
[----:B------:R-:W3:Y:S04]  /*177b0*/  LDL.LU R234, [R1+0xa4] ;  /* 0x0000a40001ea7983 */ /* 0x000ee80000300800 */
[----:B------:R-:W3:Y:S04]  /*177c0*/  LDL.LU R233, [R1+0xa8] ;  /* 0x0000a80001e97983 */ /* 0x000ee80000300800 */
[----:B------:R-:W3:Y:S01]  /*177d0*/  LDL.LU R232, [R1+0xac] ;  /* 0x0000ac0001e87983 */ /* 0x000ee20000300800 */
[----:B------:R-:W-:-:S03]  /*177e0*/  @!P4 IMAD R8, R12, R17, RZ ;  /* 0x000000110c08c224 */ /* 0x000fc600078e02ff */
[----:B------:R-:W3:Y:S04]  /*177f0*/  LDL.LU R21, [R1+0xb0] ;  /* 0x0000b00001157983 */ /* 0x000ee80000300800 */
        /* <DEDUP_REMOVED lines=69> */
[----:B------:R-:W3:Y:S01]  /*17c50*/  LDL.LU R165, [R1+0x1c8] ;  /* 0x0001c80001a57983 */ /* 0x000ee20000300800 */
[----:B------:R-:W-:-:S03]  /*17c60*/  ISETP.LT.OR P2, PT, R0, 0xfa, !P2 ;  /* 0x000000fa0000780c */ /* 0x000fc60005741670 */
        /* <DEDUP_REMOVED lines=13> */
[----:B------:R0:W-:Y:S01]  /*17d40*/  @!P0 STG.E.U8 desc[UR36][R4.64+0xf1], R6 ;  /* 0x0000f10604008986 */ /* 0x0001e2000c101124 */
[----:B------:R-:W-:-:S03]  /*17d50*/  @!P2 IMAD R10, R10, R17, RZ ;  /* 0x000000110a0aa224 */ /* 0x000fc600078e02ff */
[----:B------:R-:W-:Y:S04]  /*17d60*/  @!P4 STG.E.U8 desc[UR36][R2.64+0xf8], R8 ;  /* 0x0000f8080200c986 */ /* 0x000fe8000c101124 */
[----:B0-----:R-:W4:Y:S04]  /*17d70*/  LDL.LU R6, [R1] ;  /* 0x0000000001067983 */ /* 0x001f280000300800 */
[----:B------:R0:W-:Y:S04]  /*17d80*/  @!P2 STG.E.U8 desc[UR36][R2.64+0xf9], R10 ;  /* 0x0000f90a0200a986 */ /* 0x0001e8000c101124 */
[----:B0-----:R-:W5:Y:S01]  /*17d90*/  LDL.LU R10, [R1+0x4] ;  /* 0x00000400010a7983 */ /* 0x001f620000300800 */
[----:B------:R-:W-:-:S02]  /*17da0*/  ISETP.GE.AND P1, PT, R14, 0x81, PT ;  /* 0x000000810e00780c */ /* 0x000fc40003f26270 */
[C---:B------:R-:W-:Y:S02]  /*17db0*/  ISETP.LT.OR P3, PT, R0.reuse, 0xfa, !P3 ;  /* 0x000000fa0000780c */ /* 0x040fe40005f61670 */
[----:B------:R-:W-:Y:S02]  /*17dc0*/  ISETP.LT.OR P6, PT, R0, 0x1, !P1 ;  /* 0x000000010000780c */ /* 0x000fe40004fc1670 */
[----:B------:R-:W-:Y:S02]  /*17dd0*/  ISETP.GE.AND P0, PT, R14, 0x89, PT ;  /* 0x000000890e00780c */ /* 0x000fe40003f06270 */
[C---:B------:R-:W-:Y:S02]  /*17de0*/  ISETP.LT.OR P4, PT, R0.reuse, 0x2, !P1 ;  /* 0x000000020000780c */ /* 0x040fe40004f81670 */
[----:B------:R-:W-:Y:S01]  /*17df0*/  ISETP.LT.OR P2, PT, R0, 0x1, !P0 ;  /* 0x000000010000780c */ /* 0x000fe20004741670 */
[----:B------:R-:W-:Y:S04]  /*17e00*/  @!P5 STG.E.U8 desc[UR36][R4.64+0xf8], R7 ;  /* 0x0000f8070400d986 */ /* 0x000fe8000c101124 */
[----:B------:R-:W-:-:S02]  /*17e10*/  @!P3 IMAD R9, R9, R17, RZ ;  /* 0x000000110909b224 */ /* 0x000fc400078e02ff */
[----:B------:R-:W-:-:S03]  /*17e20*/  @!P6 IADD3 R8, P5, R2, UR46, RZ ;  /* 0x0000002e0208ec10 */ /* 0x000fc6000ffbe0ff */
[----:B------:R0:W-:Y:S02]  /*17e30*/  @!P3 STG.E.U8 desc[UR36][R4.64+0xf9], R9 ;  /* 0x0000f9090400b986 */ /* 0x0001e4000c101124 */
[----:B0-----:R-:W-:Y:S01]  /*17e40*/  @!P6 IADD3.X R9, R3, UR45, RZ, P5, !PT ;  /* 0x0000002d0309ec10 */ /* 0x001fe2000affe4ff */
[-C--:B--2---:R-:W-:Y:S02]  /*17e50*/  @!P2 IMAD R11, R11, R17.reuse, RZ ;  /* 0x000000110b0ba224 */ /* 0x084fe400078e02ff */
[----:B----4-:R-:W-:Y:S01]  /*17e60*/  @!P6 IMAD R7, R6, R17, RZ ;  /* 0x000000110607e224 */ /* 0x010fe200078e02ff */
[----:B------:R-:W-:-:S04]  /*17e70*/  @!P4 IADD3 R6, P5, R2, UR46, RZ ;  /* 0x0000002e0206cc10 */ /* 0x000fc8000ffbe0ff */
[----:B------:R0:W-:Y:S02]  /*17e80*/  @!P6 STG.E.U8 desc[UR36][R8.64], R7 ;  /* 0x000000070800e986 */ /* 0x0001e4000c101124 */
[----:B0-----:R-:W-:Y:S01]  /*17e90*/  @!P2 IADD3 R8, P6, R4, UR46, RZ ;  /* 0x0000002e0408ac10 */ /* 0x001fe2000ffde0ff */
[----:B-----5:R-:W-:Y:S01]  /*17ea0*/  @!P4 IMAD R10, R10, R17, RZ ;  /* 0x000000110a0ac224 */ /* 0x020fe200078e02ff */
[----:B------:R-:W-:Y:S02]  /*17eb0*/  @!P4 IADD3.X R7, R3, UR45, RZ, P5, !PT ;  /* 0x0000002d0307cc10 */ /* 0x000fe4000affe4ff */
[----:B------:R-:W-:-:S03]  /*17ec0*/  @!P2 IADD3.X R9, R5, UR45, RZ, P6, !PT ;  /* 0x0000002d0509ac10 */ /* 0x000fc6000b7fe4ff */
[----:B------:R0:W-:Y:S04]  /*17ed0*/  @!P4 STG.E.U8 desc[UR36][R6.64+0x1], R10 ;  /* 0x0000010a0600c986 */ /* 0x0001e8000c101124 */
[----:B------:R1:W-:Y:S04]  /*17ee0*/  @!P2 STG.E.U8 desc[UR36][R8.64], R11 ;  /* 0x0000000b0800a986 */ /* 0x0003e8000c101124 */
[----:B0-----:R-:W2:Y:S04]  /*17ef0*/  LDL.LU R10, [R1+0x14] ;  /* 0x00001400010a7983 */ /* 0x001ea80000300800 */
[----:B-1----:R-:W4:Y:S01]  /*17f00*/  LDL.LU R9, [R1+0xc] ;  /* 0x00000c0001097983 */ /* 0x002f220000300800 */
[----:B------:R-:W-:-:S03]  /*17f10*/  ISETP.LT.OR P3, PT, R0, 0x2, !P0 ;  /* 0x000000020000780c */ /* 0x000fc60004761670 */
[----:B------:R-:W5:Y:S10]  /*17f20*/  LDL.LU R11, [R1+0x18] ;  /* 0x00001800010b7983 */ /* 0x000f740000300800 */
[----:B------:R-:W-:-:S04]  /*17f30*/  @!P3 IADD3 R6, P6, R4, UR46, RZ ;  /* 0x0000002e0406bc10 */ /* 0x000fc8000ffde0ff */
[----:B------:R-:W-:Y:S01]  /*17f40*/  @!P3 IADD3.X R7, R5, UR45, RZ, P6, !PT ;  /* 0x0000002d0507bc10 */ /* 0x000fe2000b7fe4ff */
[----:B----4-:R-:W-:-:S05]  /*17f50*/  @!P3 IMAD R9, R9, R17, RZ ;  /* 0x000000110909b224 */ /* 0x010fca00078e02ff */
[----:B------:R0:W-:Y:S04]  /*17f60*/  @!P3 STG.E.U8 desc[UR36][R6.64+0x1], R9 ;  /* 0x000001090600b986 */ /* 0x0001e8000c101124 */
[----:B0-----:R-:W4:Y:S01]  /*17f70*/  LDL.LU R7, [R1+0x10] ;  /* 0x0000100001077983 */ /* 0x001f220000300800 */
[C---:B------:R-:W-:Y:S02]  /*17f80*/  ISETP.LT.OR P5, PT, R0.reuse, 0x9, !P1 ;  /* 0x000000090000780c */ /* 0x040fe40004fa1670 */
[C---:B------:R-:W-:Y:S02]  /*17f90*/  ISETP.LT.OR P4, PT, R0.reuse, 0xa, !P1 ;  /* 0x0000000a0000780c */ /* 0x040fe40004f81670 */
[----:B------:R-:W-:-:S09]  /*17fa0*/  ISETP.LT.OR P2, PT, R0, 0x9, !P0 ;  /* 0x000000090000780c */ /* 0x000fd20004741670 */
[----:B------:R-:W-:-:S04]  /*17fb0*/  @!P5 IADD3 R8, P6, R2, UR46, RZ ;  /* 0x0000002e0208dc10 */ /* 0x000fc8000ffde0ff */
[----:B------:R-:W-:Y:S02]  /*17fc0*/  @!P5 IADD3.X R9, R3, UR45, RZ, P6, !PT ;  /* 0x0000002d0309dc10 */ /* 0x000fe4000b7fe4ff */
[----:B------:R-:W-:Y:S01]  /*17fd0*/  @!P4 IADD3 R6, P6, R2, UR46, RZ ;  /* 0x0000002e0206cc10 */ /* 0x000fe2000ffde0ff */
[-C--:B--2---:R-:W-:Y:S02]  /*17fe0*/  @!P4 IMAD R10, R10, R17.reuse, RZ ;  /* 0x000000110a0ac224 */ /* 0x084fe400078e02ff */
[-C--:B-----5:R-:W-:Y:S02]  /*17ff0*/  @!P2 IMAD R11, R11, R17.reuse, RZ ;  /* 0x000000110b0ba224 */ /* 0x0a0fe400078e02ff */
[----:B----4-:R-:W-:-:S05]  /*18000*/  @!P5 IMAD R7, R7, R17, RZ ;  /* 0x000000110707d224 */ /* 0x010fca00078e02ff */
[----:B------:R0:W-:Y:S02]  /*18010*/  @!P5 STG.E.U8 desc[UR36][R8.64+0x8], R7 ;  /* 0x000008070800d986 */ /* 0x0001e4000c101124 */
[----:B0-----:R-:W-:Y:S02]  /*18020*/  @!P2 IADD3 R8, P5, R4, UR46, RZ ;  /* 0x0000002e0408ac10 */ /* 0x001fe4000ffbe0ff */
        /* <DEDUP_REMOVED lines=174> */
[----:B------:R-:W-:-:S02]  /*18b10*/  ISETP.LT.OR P3, PT, R0, 0x42, !P0 ;  /* 0x000000420000780c */ /* 0x000fc40004761670 */
[----:B------:R-:W-:-:S11]  /*18b20*/  ISETP.LT.OR P5, PT, R0, 0x49, !P1 ;  /* 0x000000490000780c */ /* 0x000fd60004fa1670 */
[----:B------:R-:W-:-:S04]  /*18b30*/  @!P3 IADD3 R6, P6, R4, UR46, RZ ;  /* 0x0000002e0406bc10 */ /* 0x000fc8000ffde0ff */
[----:B------:R-:W-:Y:S02]  /*18b40*/  @!P3 IADD3.X R7, R5, UR45, RZ, P6, !PT ;  /* 0x0000002d0507bc10 */ /* 0x000fe4000b7fe4ff */
[----:B------:R-:W-:Y:S01]  /*18b50*/  @!P5 IADD3 R8, P6, R2, UR46, RZ ;  /* 0x0000002e0208dc10 */ /* 0x000fe2000ffde0ff */
[----:B----4-:R-:W-:-:S05]  /*18b60*/  @!P3 IMAD R9, R9, R17, RZ ;  /* 0x000000110909b224 */ /* 0x010fca00078e02ff */
[----:B------:R0:W-:Y:S02]  /*18b70*/  @!P3 STG.E.U8 desc[UR36][R6.64+0x41], R9 ;  /* 0x000041090600b986 */ /* 0x0001e4000c101124 */
[----:B0-----:R-:W-:Y:S01]  /*18b80*/  @!P5 IADD3.X R9, R3, UR45, RZ, P6, !PT ;  /* 0x0000002d0309dc10 */ /* 0x001fe2000b7fe4ff */
[----:B--2---:R-:W-:-:S05]  /*18b90*/  @!P5 IMAD R7, R10, R17, RZ ;  /* 0x000000110a07d224 */ /* 0x004fca00078e02ff */
[----:B------:R0:W-:Y:S04]  /*18ba0*/  @!P5 STG.E.U8 desc[UR36][R8.64+0x48], R7 ;  /* 0x000048070800d986 */ /* 0x0001e8000c101124 */
[----:B0-----:R-:W2:Y:S01]  /*18bb0*/  LDL.LU R9, [R1+0x94] ;  /* 0x0000940001097983 */ /* 0x001ea20000300800 */
[C---:B------:R-:W-:Y:S02]  /*18bc0*/  ISETP.LT.OR P4, PT, R0.reuse, 0x4a, !P1 ;  /* 0x0000004a0000780c */ /* 0x040fe40004f81670 */
[C---:B------:R-:W-:Y:S02]  /*18bd0*/  ISETP.LT.OR P2, PT, R0.reuse, 0x49, !P0 ;  /* 0x000000490000780c */ /* 0x040fe40004741670 */
[----:B------:R-:W-:-:S09]  /*18be0*/  ISETP.LT.OR P3, PT, R0, 0x4a, !P0 ;  /* 0x0000004a0000780c */ /* 0x000fd20004761670 */
[----:B------:R-:W-:Y:S02]  /*18bf0*/  @!P4 IADD3 R6, P6, R2, UR46, RZ ;  /* 0x0000002e0206cc10 */ /* 0x000fe4000ffde0ff */
[----:B------:R-:W-:Y:S02]  /*18c00*/  @!P2 IADD3 R10, P5, R4, UR46, RZ ;  /* 0x0000002e040aac10 */ /* 0x000fe4000ffbe0ff */
[----:B------:R-:W-:Y:S02]  /*18c10*/  @!P4 IADD3.X R7, R3, UR45, RZ, P6, !PT ;  /* 0x0000002d0307cc10 */ /* 0x000fe4000b7fe4ff */
[----:B------:R-:W-:Y:S02]  /*18c20*/  ISETP.LT.OR P6, PT, R0, 0x51, !P1 ;  /* 0x000000510000780c */ /* 0x000fe40004fc1670 */
[----:B------:R-:W-:Y:S01]  /*18c30*/  @!P2 IADD3.X R11, R5, UR45, RZ, P5, !PT ;  /* 0x0000002d050bac10 */ /* 0x000fe2000affe4ff */
[----:B------:R-:W-:-:S10]  /*18c40*/  @!P3 IMAD R13, R13, R17, RZ ;  /* 0x000000110d0db224 */ /* 0x000fd400078e02ff */
[-C--:B------:R-:W-:Y:S02]  /*18c50*/  @!P6 IMAD R15, R15, R17.reuse, RZ ;  /* 0x000000110f0fe224 */ /* 0x080fe400078e02ff */
[-C--:B--2---:R-:W-:Y:S02]  /*18c60*/  @!P4 IMAD R8, R9, R17.reuse, RZ ;  /* 0x000000110908c224 */ /* 0x084fe400078e02ff */
[----:B---3--:R-:W-:-:S03]  /*18c70*/  @!P2 IMAD R9, R235, R17, RZ ;  /* 0x00000011eb09a224 */ /* 0x008fc600078e02ff */
[----:B------:R0:W-:Y:S01]  /*18c80*/  @!P4 STG.E.U8 desc[UR36][R6.64+0x49], R8 ;  /* 0x000049080600c986 */ /* 0x0001e2000c101124 */
[----:B------:R-:W-:-:S03]  /*18c90*/  ISETP.LT.OR P4, PT, R0, 0x52, !P1 ;  /* 0x000000520000780c */ /* 0x000fc60004f81670 */
[----:B------:R1:W-:Y:S01]  /*18ca0*/  @!P2 STG.E.U8 desc[UR36][R10.64+0x48], R9 ;  /* 0x000048090a00a986 */ /* 0x0003e2000c101124 */
[----:B------:R-:W-:Y:S02]  /*18cb0*/  ISETP.LT.OR P2, PT, R0, 0x51, !P0 ;  /* 0x000000510000780c */ /* 0x000fe40004741670 */
[----:B0-----:R-:W-:-:S04]  /*18cc0*/  @!P3 IADD3 R8, P5, R4, UR46, RZ ;  /* 0x0000002e0408bc10 */ /* 0x001fc8000ffbe0ff */
[----:B-1----:R-:W-:Y:S02]  /*18cd0*/  @!P3 IADD3.X R9, R5, UR45, RZ, P5, !PT ;  /* 0x0000002d0509bc10 */ /* 0x002fe4000affe4ff */
[----:B------:R-:W-:-:S03]  /*18ce0*/  @!P6 IADD3 R6, P5, R2, UR46, RZ ;  /* 0x0000002e0206ec10 */ /* 0x000fc6000ffbe0ff */
[----:B------:R0:W-:Y:S01]  /*18cf0*/  @!P3 STG.E.U8 desc[UR36][R8.64+0x49], R13 ;  /* 0x0000490d0800b986 */ /* 0x0001e2000c101124 */
[----:B------:R-:W-:Y:S02]  /*18d00*/  @!P6 IADD3.X R7, R3, UR45, RZ, P5, !PT ;  /* 0x0000002d0307ec10 */ /* 0x000fe4000affe4ff */
[----:B------:R-:W-:Y:S01]  /*18d10*/  ISETP.LT.OR P3, PT, R0, 0x52, !P0 ;  /* 0x000000520000780c */ /* 0x000fe20004761670 */
[----:B------:R-:W-:Y:S02]  /*18d20*/  @!P4 IMAD R11, R234, R17, RZ ;  /* 0x00000011ea0bc224 */ /* 0x000fe400078e02ff */
[----:B------:R1:W-:Y:S01]  /*18d30*/  @!P6 STG.E.U8 desc[UR36][R6.64+0x50], R15 ;  /* 0x0000500f0600e986 */ /* 0x0003e2000c101124 */
[----:B0-----:R-:W-:-:S04]  /*18d40*/  @!P4 IADD3 R8, P5, R2, UR46, RZ ;  /* 0x0000002e0208cc10 */ /* 0x001fc8000ffbe0ff */
[----:B------:R-:W-:Y:S02]  /*18d50*/  @!P4 IADD3.X R9, R3, UR45, RZ, P5, !PT ;  /* 0x0000002d0309cc10 */ /* 0x000fe4000affe4ff */
[----:B-1----:R-:W-:Y:S02]  /*18d60*/  @!P2 IADD3 R6, P6, R4, UR46, RZ ;  /* 0x0000002e0406ac10 */ /* 0x002fe4000ffde0ff */
[C---:B------:R-:W-:Y:S01]  /*18d70*/  ISETP.LT.OR P5, PT, R0.reuse, 0x59, !P1 ;  /* 0x000000590000780c */ /* 0x040fe20004fa1670 */
[-C--:B------:R-:W-:Y:S01]  /*18d80*/  @!P2 IMAD R13, R233, R17.reuse, RZ ;  /* 0x00000011e90da224 */ /* 0x080fe200078e02ff */
[----:B------:R-:W-:Y:S01]  /*18d90*/  @!P2 IADD3.X R7, R5, UR45, RZ, P6, !PT ;  /* 0x0000002d0507ac10 */ /* 0x000fe2000b7fe4ff */
[----:B------:R0:W-:Y:S01]  /*18da0*/  @!P4 STG.E.U8 desc[UR36][R8.64+0x51], R11 ;  /* 0x0000510b0800c986 */ /* 0x0001e2000c101124 */
[----:B------:R-:W-:Y:S01]  /*18db0*/  ISETP.LT.OR P4, PT, R0, 0x5a, !P1 ;  /* 0x0000005a0000780c */ /* 0x000fe20004f81670 */
[----:B------:R-:W-:Y:S02]  /*18dc0*/  @!P3 IMAD R15, R232, R17, RZ ;  /* 0x00000011e80fb224 */ /* 0x000fe400078e02ff */
[----:B------:R1:W-:Y:S01]  /*18dd0*/  @!P2 STG.E.U8 desc[UR36][R6.64+0x50], R13 ;  /* 0x0000500d0600a986 */ /* 0x0003e2000c101124 */
[----:B------:R-:W-:-:S02]  /*18de0*/  ISETP.LT.OR P2, PT, R0, 0x59, !P0 ;  /* 0x000000590000780c */ /* 0x000fc40004741670 */
[----:B0-----:R-:W-:-:S04]  /*18df0*/  @!P3 IADD3 R8, P6, R4, UR46, RZ ;  /* 0x0000002e0408bc10 */ /* 0x001fc8000ffde0ff */
[----:B------:R-:W-:Y:S02]  /*18e00*/  @!P3 IADD3.X R9, R5, UR45, RZ, P6, !PT ;  /* 0x0000002d0509bc10 */ /* 0x000fe4000b7fe4ff */
[----:B-1----:R-:W-:Y:S01]  /*18e10*/  @!P5 IADD3 R6, P6, R2, UR46, RZ ;  /* 0x0000002e0206dc10 */ /* 0x002fe2000ffde0ff */
[-C--:B------:R-:W-:Y:S02]  /*18e20*/  @!P5 IMAD R21, R21, R17.reuse, RZ ;  /* 0x000000111515d224 */ /* 0x080fe400078e02ff */
        /* <DEDUP_REMOVED lines=8> */
[----:B------:R-:W-:Y:S01]  /*18eb0*/  ISETP.LT.OR P6, PT, R0, 0x61, !P1 ;  /* 0x000000610000780c */ /* 0x000fe20004fc1670 */
[-C--:B------:R-:W-:Y:S01]  /*18ec0*/  @!P2 IMAD R15, R230, R17.reuse, RZ ;  /* 0x00000011e60fa224 */ /* 0x080fe200078e02ff */
[----:B------:R-:W-:Y:S01]  /*18ed0*/  @!P2 IADD3.X R7, R5, UR45, RZ, P5, !PT ;  /* 0x0000002d0507ac10 */ /* 0x000fe2000affe4ff */
[----:B------:R0:W-:Y:S01]  /*18ee0*/  @!P4 STG.E.U8 desc[UR36][R8.64+0x59], R13 ;  /* 0x0000590d0800c986 */ /* 0x0001e2000c101124 */
[C---:B------:R-:W-:Y:S01]  /*18ef0*/  ISETP.LT.OR P4, PT, R0.reuse, 0x62, !P1 ;  /* 0x000000620000780c */ /* 0x040fe20004f81670 */
[----:B------:R-:W-:Y:S02]  /*18f00*/  @!P3 IMAD R21, R23, R17, RZ ;  /* 0x000000111715b224 */ /* 0x000fe400078e02ff */
[----:B------:R1:W-:Y:S01]  /*18f10*/  @!P2 STG.E.U8 desc[UR36][R6.64+0x58], R15 ;  /* 0x0000580f0600a986 */ /* 0x0003e2000c101124 */
[----:B------:R-:W-:-:S02]  /*18f20*/  ISETP.LT.OR P2, PT, R0, 0x61, !P0 ;  /* 0x000000610000780c */ /* 0x000fc40004741670 */
[----:B0-----:R-:W-:-:S04]  /*18f30*/  @!P3 IADD3 R8, P5, R4, UR46, RZ ;  /* 0x0000002e0408bc10 */ /* 0x001fc8000ffbe0ff */
[----:B------:R-:W-:Y:S02]  /*18f40*/  @!P3 IADD3.X R9, R5, UR45, RZ, P5, !PT ;  /* 0x0000002d0509bc10 */ /* 0x000fe4000affe4ff */
[----:B------:R-:W-:Y:S01]  /*18f50*/  @!P6 IADD3 R10, P5, R2, UR46, RZ ;  /* 0x0000002e020aec10 */ /* 0x000fe2000ffbe0ff */
[-C--:B------:R-:W-:Y:S02]  /*18f60*/  @!P6 IMAD R23, R12, R17.reuse, RZ ;  /* 0x000000110c17e224 */ /* 0x080fe400078e02ff */
[----:B------:R0:W-:Y:S01]  /*18f70*/  @!P3 STG.E.U8 desc[UR36][R8.64+0x59], R21 ;  /* 0x000059150800b986 */ /* 0x0001e2000c101124 */
[----:B------:R-:W-:Y:S02]  /*18f80*/  @!P6 IADD3.X R11, R3, UR45, RZ, P5, !PT ;  /* 0x0000002d030bec10 */ /* 0x000fe4000affe4ff */
[----:B------:R-:W-:Y:S02]  /*18f90*/  ISETP.LT.OR P3, PT, R0, 0x62, !P0 ;  /* 0x000000620000780c */ /* 0x000fe40004761670 */
[----:B------:R-:W-:Y:S01]  /*18fa0*/  @!P4 IADD3 R12, P5, R2, UR46, RZ ;  /* 0x0000002e020ccc10 */ /* 0x000fe2000ffbe0ff */
[----:B------:R2:W-:Y:S01]  /*18fb0*/  @!P6 STG.E.U8 desc[UR36][R10.64+0x60], R23 ;  /* 0x000060170a00e986 */ /* 0x0005e2000c101124 */
[----:B-1----:R-:W-:Y:S01]  /*18fc0*/  @!P4 IMAD R15, R229, R17, RZ ;  /* 0x00000011e50fc224 */ /* 0x002fe200078e02ff */
[----:B------:R-:W-:-:S02]  /*18fd0*/  @!P2 IADD3 R6, P6, R4, UR46, RZ ;  /* 0x0000002e0406ac10 */ /* 0x000fc4000ffde0ff */
[----:B------:R-:W-:Y:S02]  /*18fe0*/  @!P4 IADD3.X R13, R3, UR45, RZ, P5, !PT ;  /* 0x0000002d030dcc10 */ /* 0x000fe4000affe4ff */
[----:B------:R-:W-:Y:S01]  /*18ff0*/  ISETP.LT.OR P5, PT, R0, 0x69, !P1 ;  /* 0x000000690000780c */ /* 0x000fe20004fa1670 */
[-C--:B0-----:R-:W-:Y:S01]  /*19000*/  @!P2 IMAD R21, R228, R17.reuse, RZ ;  /* 0x00000011e415a224 */ /* 0x081fe200078e02ff */
[----:B------:R-:W-:Y:S01]  /*19010*/  @!P2 IADD3.X R7, R5, UR45, RZ, P6, !PT ;  /* 0x0000002d0507ac10 */ /* 0x000fe2000b7fe4ff */
[----:B------:R0:W-:Y:S01]  /*19020*/  @!P4 STG.E.U8 desc[UR36][R12.64+0x61], R15 ;  /* 0x0000610f0c00c986 */ /* 0x0001e2000c101124 */
[----:B------:R-:W-:Y:S02]  /*19030*/  ISETP.LT.OR P4, PT, R0, 0x6a, !P1 ;  /* 0x0000006a0000780c */ /* 0x000fe40004f81670 */
[----:B------:R-:W-:Y:S01]  /*19040*/  @!P3 IADD3 R8, P6, R4, UR46, RZ ;  /* 0x0000002e0408bc10 */ /* 0x000fe2000ffde0ff */
[----:B------:R1:W-:Y:S01]  /*19050*/  @!P2 STG.E.U8 desc[UR36][R6.64+0x60], R21 ;  /* 0x000060150600a986 */ /* 0x0003e2000c101124 */
[----:B------:R-:W-:Y:S01]  /*19060*/  ISETP.LT.OR P2, PT, R0, 0x69, !P0 ;  /* 0x000000690000780c */ /* 0x000fe20004741670 */
[----:B--2---:R-:W-:Y:S01]  /*19070*/  @!P3 IMAD R23, R227, R17, RZ ;  /* 0x00000011e317b224 */ /* 0x004fe200078e02ff */
[----:B------:R-:W-:-:S03]  /*19080*/  @!P3 IADD3.X R9, R5, UR45, RZ, P6, !PT ;  /* 0x0000002d0509bc10 */ /* 0x000fc6000b7fe4ff */
[----:B------:R-:W-:Y:S01]  /*19090*/  @!P5 IADD3 R10, P6, R2, UR46, RZ ;  /* 0x0000002e020adc10 */ /* 0x000fe2000ffde0ff */
[-C--:B------:R-:W-:Y:S01]  /*190a0*/  @!P5 IMAD R153, R153, R17.reuse, RZ ;  /* 0x000000119999d224 */ /* 0x080fe200078e02ff */
[----:B------:R2:W-:Y:S01]  /*190b0*/  @!P3 STG.E.U8 desc[UR36][R8.64+0x61], R23 ;  /* 0x000061170800b986 */ /* 0x0005e2000c101124 */
[----:B------:R-:W-:Y:S02]  /*190c0*/  ISETP.LT.OR P3, PT, R0, 0x6a, !P0 ;  /* 0x0000006a0000780c */ /* 0x000fe40004761670 */
[C---:B------:R-:W-:Y:S02]  /*190d0*/  @!P5 IADD3.X R11, R3.reuse, UR45, RZ, P6, !PT ;  /* 0x0000002d030bdc10 */ /* 0x040fe4000b7fe4ff */
[----:B0-----:R-:W-:Y:S01]  /*190e0*/  @!P4 IADD3 R12, P6, R2, UR46, RZ ;  /* 0x0000002e020ccc10 */ /* 0x001fe2000ffde0ff */
[----:B------:R-:W-:Y:S02]  /*190f0*/  @!P4 IMAD R15, R226, R17, RZ ;  /* 0x00000011e20fc224 */ /* 0x000fe400078e02ff */
[----:B------:R0:W-:Y:S01]  /*19100*/  @!P5 STG.E.U8 desc[UR36][R10.64+0x68], R153 ;  /* 0x000068990a00d986 */ /* 0x0001e2000c101124 */
[----:B------:R-:W-:-:S02]  /*19110*/  @!P4 IADD3.X R13, R3, UR45, RZ, P6, !PT ;  /* 0x0000002d030dcc10 */ /* 0x000fc4000b7fe4ff */
[----:B-1----:R-:W-:Y:S02]  /*19120*/  @!P2 IADD3 R6, P5, R4, UR46, RZ ;  /* 0x0000002e0406ac10 */ /* 0x002fe4000ffbe0ff */
[C---:B------:R-:W-:Y:S01]  /*19130*/  ISETP.LT.OR P6, PT, R0.reuse, 0x71, !P1 ;  /* 0x000000710000780c */ /* 0x040fe20004fc1670 */
[-C--:B------:R-:W-:Y:S01]  /*19140*/  @!P2 IMAD R21, R225, R17.reuse, RZ ;  /* 0x00000011e115a224 */ /* 0x080fe200078e02ff */
[C---:B------:R-:W-:Y:S01]  /*19150*/  @!P2 IADD3.X R7, R5.reuse, UR45, RZ, P5, !PT ;  /* 0x0000002d0507ac10 */ /* 0x040fe2000affe4ff */
[----:B------:R1:W-:Y:S01]  /*19160*/  @!P4 STG.E.U8 desc[UR36][R12.64+0x69], R15 ;  /* 0x0000690f0c00c986 */ /* 0x0003e2000c101124 */
[----:B------:R-:W-:Y:S02]  /*19170*/  ISETP.LT.OR P4, PT, R0, 0x72, !P1 ;  /* 0x000000720000780c */ /* 0x000fe40004f81670 */
[----:B--2---:R-:W-:Y:S01]  /*19180*/  @!P3 IADD3 R8, P5, R4, UR46, RZ ;  /* 0x0000002e0408bc10 */ /* 0x004fe2000ffbe0ff */
[----:B------:R2:W-:Y:S01]  /*19190*/  @!P2 STG.E.U8 desc[UR36][R6.64+0x68], R21 ;  /* 0x000068150600a986 */ /* 0x0005e2000c101124 */
[----:B------:R-:W-:Y:S01]  /*191a0*/  ISETP.LT.OR P2, PT, R0, 0x71, !P0 ;  /* 0x000000710000780c */ /* 0x000fe20004741670 */
[----:B------:R-:W-:Y:S01]  /*191b0*/  @!P3 IMAD R23, R224, R17, RZ ;  /* 0x00000011e017b224 */ /* 0x000fe200078e02ff */
[----:B------:R-:W-:-:S03]  /*191c0*/  @!P3 IADD3.X R9, R5, UR45, RZ, P5, !PT ;  /* 0x0000002d0509bc10 */ /* 0x000fc6000affe4ff */
[----:B0-----:R-:W-:Y:S01]  /*191d0*/  @!P6 IADD3 R10, P5, R2, UR46, RZ ;  /* 0x0000002e020aec10 */ /* 0x001fe2000ffbe0ff */
[-C--:B------:R-:W-:Y:S01]  /*191e0*/  @!P6 IMAD R153, R223, R17.reuse, RZ ;  /* 0x00000011df99e224 */ /* 0x080fe200078e02ff */
[----:B------:R0:W-:Y:S01]  /*191f0*/  @!P3 STG.E.U8 desc[UR36][R8.64+0x69], R23 ;  /* 0x000069170800b986 */ /* 0x0001e2000c101124 */
[----:B------:R-:W-:Y:S02]  /*19200*/  ISETP.LT.OR P3, PT, R0, 0x72, !P0 ;  /* 0x000000720000780c */ /* 0x000fe40004761670 */
[C---:B------:R-:W-:Y:S02]  /*19210*/  @!P6 IADD3.X R11, R3.reuse, UR45, RZ, P5, !PT ;  /* 0x0000002d030bec10 */ /* 0x040fe4000affe4ff */
[----:B-1----:R-:W-:Y:S01]  /*19220*/  @!P4 IADD3 R12, P5, R2, UR46, RZ ;  /* 0x0000002e020ccc10 */ /* 0x002fe2000ffbe0ff */
[----:B------:R-:W-:Y:S02]  /*19230*/  @!P4 IMAD R15, R222, R17, RZ ;  /* 0x00000011de0fc224 */ /* 0x000fe400078e02ff */
[----:B------:R1:W-:Y:S01]  /*19240*/  @!P6 STG.E.U8 desc[UR36][R10.64+0x70], R153 ;  /* 0x000070990a00e986 */ /* 0x0003e2000c101124 */
[----:B------:R-:W-:-:S02]  /*19250*/  @!P4 IADD3.X R13, R3, UR45, RZ, P5, !PT ;  /* 0x0000002d030dcc10 */ /* 0x000fc4000affe4ff */
[----:B--2---:R-:W-:Y:S02]  /*19260*/  @!P2 IADD3 R6, P6, R4, UR46, RZ ;  /* 0x0000002e0406ac10 */ /* 0x004fe4000ffde0ff */
[C---:B------:R-:W-:Y:S01]  /*19270*/  ISETP.LT.OR P5, PT, R0.reuse, 0x79, !P1 ;  /* 0x000000790000780c */ /* 0x040fe20004fa1670 */
[-C--:B------:R-:W-:Y:S01]  /*19280*/  @!P2 IMAD R21, R221, R17.reuse, RZ ;  /* 0x00000011dd15a224 */ /* 0x080fe200078e02ff */
[C---:B------:R-:W-:Y:S01]  /*19290*/  @!P2 IADD3.X R7, R5.reuse, UR45, RZ, P6, !PT ;  /* 0x0000002d0507ac10 */ /* 0x040fe2000b7fe4ff */
[----:B------:R2:W-:Y:S01]  /*192a0*/  @!P4 STG.E.U8 desc[UR36][R12.64+0x71], R15 ;  /* 0x0000710f0c00c986 */ /* 0x0005e2000c101124 */
[----:B------:R-:W-:Y:S02]  /*192b0*/  ISETP.LT.OR P4, PT, R0, 0x7a, !P1 ;  /* 0x0000007a0000780c */ /* 0x000fe40004f81670 */
[----:B0-----:R-:W-:Y:S01]  /*192c0*/  @!P3 IADD3 R8, P6, R4, UR46, RZ ;  /* 0x0000002e0408bc10 */ /* 0x001fe2000ffde0ff */
[----:B------:R0:W-:Y:S01]  /*192d0*/  @!P2 STG.E.U8 desc[UR36][R6.64+0x70], R21 ;  /* 0x000070150600a986 */ /* 0x0001e2000c101124 */
[----:B------:R-:W-:Y:S01]  /*192e0*/  ISETP.LT.OR P2, PT, R0, 0x79, !P0 ;  /* 0x000000790000780c */ /* 0x000fe20004741670 */
[----:B------:R-:W-:Y:S01]  /*192f0*/  @!P3 IMAD R23, R220, R17, RZ ;  /* 0x00000011dc17b224 */ /* 0x000fe200078e02ff */
[----:B------:R-:W-:-:S03]  /*19300*/  @!P3 IADD3.X R9, R5, UR45, RZ, P6, !PT ;  /* 0x0000002d0509bc10 */ /* 0x000fc6000b7fe4ff */
[----:B-1----:R-:W-:Y:S01]  /*19310*/  @!P5 IADD3 R10, P6, R2, UR46, RZ ;  /* 0x0000002e020adc10 */ /* 0x002fe2000ffde0ff */
[-C--:B------:R-:W-:Y:S01]  /*19320*/  @!P5 IMAD R153, R219, R17.reuse, RZ ;  /* 0x00000011db99d224 */ /* 0x080fe200078e02ff */
[----:B------:R1:W-:Y:S01]  /*19330*/  @!P3 STG.E.U8 desc[UR36][R8.64+0x71], R23 ;  /* 0x000071170800b986 */ /* 0x0003e2000c101124 */
[----:B------:R-:W-:Y:S02]  /*19340*/  ISETP.LT.OR P3, PT, R0, 0x7a, !P0 ;  /* 0x0000007a0000780c */ /* 0x000fe40004761670 */
[C---:B------:R-:W-:Y:S02]  /*19350*/  @!P5 IADD3.X R11, R3.reuse, UR45, RZ, P6, !PT ;  /* 0x0000002d030bdc10 */ /* 0x040fe4000b7fe4ff */
[----:B--2---:R-:W-:Y:S01]  /*19360*/  @!P4 IADD3 R12, P6, R2, UR46, RZ ;  /* 0x0000002e020ccc10 */ /* 0x004fe2000ffde0ff */
[----:B------:R-:W-:Y:S02]  /*19370*/  @!P4 IMAD R15, R218, R17, RZ ;  /* 0x00000011da0fc224 */ /* 0x000fe400078e02ff */
[----:B------:R2:W-:Y:S01]  /*19380*/  @!P5 STG.E.U8 desc[UR36][R10.64+0x78], R153 ;  /* 0x000078990a00d986 */ /* 0x0005e2000c101124 */
[----:B------:R-:W-:-:S02]  /*19390*/  @!P4 IADD3.X R13, R3, UR45, RZ, P6, !PT ;  /* 0x0000002d030dcc10 */ /* 0x000fc4000b7fe4ff */
[----:B0-----:R-:W-:Y:S02]  /*193a0*/  @!P2 IADD3 R6, P5, R4, UR46, RZ ;  /* 0x0000002e0406ac10 */ /* 0x001fe4000ffbe0ff */
[C---:B------:R-:W-:Y:S01]  /*193b0*/  ISETP.LT.OR P6, PT, R0.reuse, 0x81, !P1 ;  /* 0x000000810000780c */ /* 0x040fe20004fc1670 */
[-C--:B------:R-:W-:Y:S01]  /*193c0*/  @!P2 IMAD R21, R217, R17.reuse, RZ ;  /* 0x00000011d915a224 */ /* 0x080fe200078e02ff */
[C---:B------:R-:W-:Y:S01]  /*193d0*/  @!P2 IADD3.X R7, R5.reuse, UR45, RZ, P5, !PT ;  /* 0x0000002d0507ac10 */ /* 0x040fe2000affe4ff */
[----:B------:R0:W-:Y:S01]  /*193e0*/  @!P4 STG.E.U8 desc[UR36][R12.64+0x79], R15 ;  /* 0x0000790f0c00c986 */ /* 0x0001e2000c101124 */
[----:B------:R-:W-:Y:S02]  /*193f0*/  ISETP.LT.OR P4, PT, R0, 0x82, !P1 ;  /* 0x000000820000780c */ /* 0x000fe40004f81670 */
[----:B-1----:R-:W-:Y:S01]  /*19400*/  @!P3 IADD3 R8, P5, R4, UR46, RZ ;  /* 0x0000002e0408bc10 */ /* 0x002fe2000ffbe0ff */
[----:B------:R1:W-:Y:S01]  /*19410*/  @!P2 STG.E.U8 desc[UR36][R6.64+0x78], R21 ;  /* 0x000078150600a986 */ /* 0x0003e2000c101124 */
[----:B------:R-:W-:Y:S01]  /*19420*/  ISETP.LT.OR P2, PT, R0, 0x81, !P0 ;  /* 0x000000810000780c */ /* 0x000fe20004741670 */
[----:B------:R-:W-:Y:S01]  /*19430*/  @!P3 IMAD R23, R216, R17, RZ ;  /* 0x00000011d817b224 */ /* 0x000fe200078e02ff */
[----:B------:R-:W-:-:S03]  /*19440*/  @!P3 IADD3.X R9, R5, UR45, RZ, P5, !PT ;  /* 0x0000002d0509bc10 */ /* 0x000fc6000affe4ff */
[----:B--2---:R-:W-:Y:S01]  /*19450*/  @!P6 IADD3 R10, P5, R2, UR46, RZ ;  /* 0x0000002e020aec10 */ /* 0x004fe2000ffbe0ff */
        /* <DEDUP_REMOVED lines=269> */
[C---:B------:R-:W-:Y:S02]  /*1a530*/  ISETP.LT.OR P6, PT, R0.reuse, 0xf1, !P1 ;  /* 0x000000f10000780c */ /* 0x040fe40004fc1670 */
[----:B------:R-:W-:Y:S01]  /*1a540*/  @!P2 IADD3.X R7, R5, UR45, RZ, P5, !PT ;  /* 0x0000002d0507ac10 */ /* 0x000fe2000affe4ff */
[----:B------:R2:W-:Y:S01]  /*1a550*/  @!P4 STG.E.U8 desc[UR36][R12.64+0xe9], R15 ;  /* 0x0000e90f0c00c986 */ /* 0x0005e2000c101124 */
[----:B------:R-:W-:Y:S01]  /*1a560*/  ISETP.LT.OR P5, PT, R0, 0xf2, !P1 ;  /* 0x000000f20000780c */ /* 0x000fe20004fa1670 */
[-C--:B------:R-:W-:Y:S01]  /*1a570*/  @!P2 IMAD R21, R161, R17.reuse, RZ ;  /* 0x00000011a115a224 */ /* 0x080fe200078e02ff */
[----:B0-----:R-:W-:Y:S01]  /*1a580*/  @!P3 IADD3 R8, P4, R4, UR46, RZ ;  /* 0x0000002e0408bc10 */ /* 0x001fe2000ff9e0ff */
[----:B------:R-:W-:-:S03]  /*1a590*/  @!P3 IMAD R23, R160, R17, RZ ;  /* 0x00000011a017b224 */ /* 0x000fc600078e02ff */
[----:B------:R-:W-:Y:S01]  /*1a5a0*/  @!P3 IADD3.X R9, R5, UR45, RZ, P4, !PT ;  /* 0x0000002d0509bc10 */ /* 0x000fe2000a7fe4ff */
[----:B------:R0:W-:Y:S01]  /*1a5b0*/  @!P2 STG.E.U8 desc[UR36][R6.64+0xe8], R21 ;  /* 0x0000e8150600a986 */ /* 0x0001e2000c101124 */
[----:B------:R-:W-:Y:S02]  /*1a5c0*/  ISETP.LT.OR P4, PT, R0, 0xf1, !P0 ;  /* 0x000000f10000780c */ /* 0x000fe40004781670 */
[----:B-1----:R-:W-:Y:S01]  /*1a5d0*/  @!P6 IADD3 R10, P2, R2, UR46, RZ ;  /* 0x0000002e020aec10 */ /* 0x002fe2000ff5e0ff */
[----:B------:R1:W-:Y:S01]  /*1a5e0*/  @!P3 STG.E.U8 desc[UR36][R8.64+0xe9], R23 ;  /* 0x0000e9170800b986 */ /* 0x0003e2000c101124 */
[----:B------:R-:W-:Y:S02]  /*1a5f0*/  ISETP.LT.OR P3, PT, R0, 0xf2, !P0 ;  /* 0x000000f20000780c */ /* 0x000fe40004761670 */
[----:B------:R-:W-:Y:S01]  /*1a600*/  @!P6 IADD3.X R11, R3, UR45, RZ, P2, !PT ;  /* 0x0000002d030bec10 */ /* 0x000fe200097fe4ff */
[----:B--2---:R-:W-:Y:S01]  /*1a610*/  @!P6 IMAD R15, R159, R17, RZ ;  /* 0x000000119f0fe224 */ /* 0x004fe200078e02ff */
[----:B------:R-:W-:-:S04]  /*1a620*/  @!P5 IADD3 R12, P2, R2, UR46, RZ ;  /* 0x0000002e020cdc10 */ /* 0x000fc8000ff5e0ff */
[----:B------:R-:W-:Y:S01]  /*1a630*/  @!P5 IADD3.X R13, R3, UR45, RZ, P2, !PT ;  /* 0x0000002d030ddc10 */ /* 0x000fe200097fe4ff */
[----:B------:R2:W-:Y:S01]  /*1a640*/  @!P6 STG.E.U8 desc[UR36][R10.64+0xf0], R15 ;  /* 0x0000f00f0a00e986 */ /* 0x0005e2000c101124 */
[----:B------:R-:W-:Y:S02]  /*1a650*/  ISETP.LT.OR P2, PT, R0, 0xf9, !P1 ;  /* 0x000000f90000780c */ /* 0x000fe40004f41670 */
[----:B0-----:R-:W-:Y:S01]  /*1a660*/  @!P4 IADD3 R6, P6, R4, UR46, RZ ;  /* 0x0000002e0406cc10 */ /* 0x001fe2000ffde0ff */
[-C--:B-1----:R-:W-:Y:S01]  /*1a670*/  @!P5 IMAD R23, R158, R17.reuse, RZ ;  /* 0x000000119e17d224 */ /* 0x082fe200078e02ff */
[----:B------:R-:W-:Y:S01]  /*1a680*/  ISETP.LT.OR P1, PT, R0, 0xfa, !P1 ;  /* 0x000000fa0000780c */ /* 0x000fe20004f21670 */
[-C--:B------:R-:W-:Y:S01]  /*1a690*/  @!P4 IMAD R153, R155, R17.reuse, RZ ;  /* 0x000000119b99c224 */ /* 0x080fe200078e02ff */
[----:B------:R-:W-:Y:S02]  /*1a6a0*/  @!P4 IADD3.X R7, R5, UR45, RZ, P6, !PT ;  /* 0x0000002d0507cc10 */ /* 0x000fe4000b7fe4ff */
[----:B------:R-:W-:Y:S01]  /*1a6b0*/  @!P3 IADD3 R8, P6, R4, UR46, RZ ;  /* 0x0000002e0408bc10 */ /* 0x000fe2000ffde0ff */
[----:B------:R0:W-:Y:S01]  /*1a6c0*/  @!P5 STG.E.U8 desc[UR36][R12.64+0xf1], R23 ;  /* 0x0000f1170c00d986 */ /* 0x0001e2000c101124 */
[----:B------:R-:W-:-:S02]  /*1a6d0*/  @!P3 IMAD R155, R20, R17, RZ ;  /* 0x00000011149bb224 */ /* 0x000fc400078e02ff */
[----:B------:R-:W-:Y:S01]  /*1a6e0*/  @!P3 IADD3.X R9, R5, UR45, RZ, P6, !PT ;  /* 0x0000002d0509bc10 */ /* 0x000fe2000b7fe4ff */
[----:B------:R1:W-:Y:S01]  /*1a6f0*/  @!P4 STG.E.U8 desc[UR36][R6.64+0xf0], R153 ;  /* 0x0000f0990600c986 */ /* 0x0003e2000c101124 */
[----:B------:R-:W-:Y:S02]  /*1a700*/  ISETP.LT.OR P4, PT, R0, 0xf9, !P0 ;  /* 0x000000f90000780c */ /* 0x000fe40004781670 */
[----:B--2---:R-:W-:Y:S01]  /*1a710*/  @!P2 IADD3 R10, P6, R2, UR46, RZ ;  /* 0x0000002e020aac10 */ /* 0x004fe2000ffde0ff */
[----:B------:R-:W-:Y:S01]  /*1a720*/  @!P2 IMAD R15, R157, R17, RZ ;  /* 0x000000119d0fa224 */ /* 0x000fe200078e02ff */
[----:B------:R-:W-:Y:S01]  /*1a730*/  ISETP.LT.OR P0, PT, R0, 0xfa, !P0 ;  /* 0x000000fa0000780c */ /* 0x000fe20004701670 */
[----:B------:R2:W-:Y:S01]  /*1a740*/  @!P3 STG.E.U8 desc[UR36][R8.64+0xf1], R155 ;  /* 0x0000f19b0800b986 */ /* 0x0005e2000c101124 */
[----:B------:R-:W-:Y:S02]  /*1a750*/  @!P2 IADD3.X R11, R3, UR45, RZ, P6, !PT ;  /* 0x0000002d030bac10 */ /* 0x000fe4000b7fe4ff */
[----:B------:R-:W-:-:S02]  /*1a760*/  ISETP.GE.AND P3, PT, R14, 0x101, PT ;  /* 0x000001010e00780c */ /* 0x000fc40003f66270 */
[----:B------:R-:W-:Y:S01]  /*1a770*/  @!P1 IADD3 R20, P5, R2, UR46, RZ ;  /* 0x0000002e02149c10 */ /* 0x000fe2000ffbe0ff */
[----:B------:R3:W-:Y:S01]  /*1a780*/  @!P2 STG.E.U8 desc[UR36][R10.64+0xf8], R15 ;  /* 0x0000f80f0a00a986 */ /* 0x0007e2000c101124 */
[----:B------:R-:W-:Y:S01]  /*1a790*/  ISETP.LT.OR P2, PT, R0, 0x1, !P3 ;  /* 0x000000010000780c */ /* 0x000fe20005f41670 */
[-C--:B0-----:R-:W-:Y:S01]  /*1a7a0*/  @!P1 IMAD R13, R156, R17.reuse, RZ ;  /* 0x000000119c0d9224 */ /* 0x081fe200078e02ff */
[----:B------:R-:W-:Y:S02]  /*1a7b0*/  @!P1 IADD3.X R21, R3, UR45, RZ, P5, !PT ;  /* 0x0000002d03159c10 */ /* 0x000fe4000affe4ff */
[----:B-1----:R-:W-:Y:S01]  /*1a7c0*/  @!P4 IADD3 R6, P6, R4, UR46, RZ ;  /* 0x0000002e0406cc10 */ /* 0x002fe2000ffde0ff */
[----:B------:R-:W-:Y:S01]  /*1a7d0*/  @!P4 IMAD R23, R154, R17, RZ ;  /* 0x000000119a17c224 */ /* 0x000fe200078e02ff */
[----:B------:R-:W-:Y:S01]  /*1a7e0*/  USHF.L.U32 UR8, UR4, 0x8, URZ ;  /* 0x0000000804087899 */ /* 0x000fe2000800063f */
[----:B------:R0:W-:Y:S01]  /*1a7f0*/  @!P1 STG.E.U8 desc[UR36][R20.64+0xf9], R13 ;  /* 0x0000f90d14009986 */ /* 0x0001e2000c101124 */
[----:B------:R-:W-:-:S02]  /*1a800*/  @!P4 IADD3.X R7, R5, UR45, RZ, P6, !PT ;  /* 0x0000002d0507cc10 */ /* 0x000fc4000b7fe4ff */
[----:B------:R-:W-:Y:S02]  /*1a810*/  ISETP.LT.OR P1, PT, R0, 0x2, !P3 ;  /* 0x000000020000780c */ /* 0x000fe40005f21670 */
[----:B--2---:R-:W-:Y:S02]  /*1a820*/  @!P0 IADD3 R8, P6, R4, UR46, RZ ;  /* 0x0000002e04088c10 */ /* 0x004fe4000ffde0ff */
[----:B------:R-:W-:Y:S01]  /*1a830*/  ISETP.GE.AND P5, PT, R14, 0x109, PT ;  /* 0x000001090e00780c */ /* 0x000fe20003fa6270 */
[-C--:B------:R-:W-:Y:S01]  /*1a840*/  @!P0 IMAD R153, R22, R17.reuse, RZ ;  /* 0x0000001116998224 */ /* 0x080fe200078e02ff */
[----:B------:R-:W-:Y:S01]  /*1a850*/  @!P0 IADD3.X R9, R5, UR45, RZ, P6, !PT ;  /* 0x0000002d05098c10 */ /* 0x000fe2000b7fe4ff */
[----:B------:R1:W-:Y:S01]  /*1a860*/  @!P4 STG.E.U8 desc[UR36][R6.64+0xf8], R23 ;  /* 0x0000f8170600c986 */ /* 0x0003e2000c101124 */
[----:B------:R-:W-:Y:S01]  /*1a870*/  USHF.L.U64.HI UR5, UR4, 0x8, UR5 ;  /* 0x0000000804057899 */ /* 0x000fe20008010205 */
[----:B------:R-:W-:Y:S02]  /*1a880*/  ISETP.LT.OR P4, PT, R0, 0x1, !P5 ;  /* 0x000000010000780c */ /* 0x000fe40006f81670 */
[----:B---3--:R-:W-:Y:S01]  /*1a890*/  @!P2 IADD3 R10, P6, R2, UR8, RZ ;  /* 0x00000008020aac10 */ /* 0x008fe2000ffde0ff */
[----:B------:R2:W-:Y:S01]  /*1a8a0*/  @!P0 STG.E.U8 desc[UR36][R8.64+0xf9], R153 ;  /* 0x0000f99908008986 */ /* 0x0005e2000c101124 */
[----:B------:R-:W-:Y:S01]  /*1a8b0*/  ISETP.LT.OR P0, PT, R0, 0x2, !P5 ;  /* 0x000000020000780c */ /* 0x000fe20006f01670 */
[----:B------:R-:W-:Y:S01]  /*1a8c0*/  @!P2 IMAD R15, R24, R17, RZ ;  /* 0x00000011180fa224 */ /* 0x000fe200078e02ff */
[----:B------:R-:W-:-:S02]  /*1a8d0*/  @!P2 IADD3.X R11, R3, UR5, RZ, P6, !PT ;  /* 0x00000005030bac10 */ /* 0x000fc4000b7fe4ff */
[----:B------:R-:W-:Y:S01]  /*1a8e0*/  @!P1 IADD3 R12, P6, R2, UR8, RZ ;  /* 0x00000008020c9c10 */ /* 0x000fe2000ffde0ff */
[-C--:B------:R-:W-:Y:S02]  /*1a8f0*/  @!P1 IMAD R25, R25, R17.reuse, RZ ;  /* 0x0000001119199224 */ /* 0x080fe400078e02ff */
[----:B------:R3:W-:Y:S01]  /*1a900*/  @!P2 STG.E.U8 desc[UR36][R10.64], R15 ;  /* 0x0000000f0a00a986 */ /* 0x0007e2000c101124 */
[----:B------:R-:W-:Y:S02]  /*1a910*/  ISETP.LT.OR P2, PT, R0, 0x9, !P3 ;  /* 0x000000090000780c */ /* 0x000fe40005f41670 */
[----:B0-----:R-:W-:Y:S02]  /*1a920*/  @!P1 IADD3.X R13, R3, UR5, RZ, P6, !PT ;  /* 0x00000005030d9c10 */ /* 0x001fe4000b7fe4ff */
[----:B-1----:R-:W-:Y:S01]  /*1a930*/  @!P4 IADD3 R6, P6, R4, UR8, RZ ;  /* 0x000000080406cc10 */ /* 0x002fe2000ffde0ff */
[----:B------:R-:W-:Y:S02]  /*1a940*/  @!P4 IMAD R21, R26, R17, RZ ;  /* 0x000000111a15c224 */ /* 0x000fe400078e02ff */
[----:B------:R0:W-:Y:S01]  /*1a950*/  @!P1 STG.E.U8 desc[UR36][R12.64+0x1], R25 ;  /* 0x000001190c009986 */ /* 0x0001e2000c101124 */
[----:B------:R-:W-:-:S02]  /*1a960*/  @!P4 IADD3.X R7, R5, UR5, RZ, P6, !PT ;  /* 0x000000050507cc10 */ /* 0x000fc4000b7fe4ff */
[----:B------:R-:W-:Y:S02]  /*1a970*/  ISETP.LT.OR P1, PT, R0, 0xa, !P3 ;  /* 0x0000000a0000780c */ /* 0x000fe40005f21670 */
[----:B--2---:R-:W-:Y:S01]  /*1a980*/  @!P0 IADD3 R8, P6, R4, UR8, RZ ;  /* 0x0000000804088c10 */ /* 0x004fe2000ffde0ff */
[-C--:B------:R-:W-:Y:S01]  /*1a990*/  @!P0 IMAD R27, R27, R17.reuse, RZ ;  /* 0x000000111b1b8224 */ /* 0x080fe200078e02ff */
[----:B------:R1:W-:Y:S01]  /*1a9a0*/  @!P4 STG.E.U8 desc[UR36][R6.64], R21 ;  /* 0x000000150600c986 */ /* 0x0003e2000c101124 */
[----:B------:R-:W-:Y:S02]  /*1a9b0*/  ISETP.LT.OR P4, PT, R0, 0x9, !P5 ;  /* 0x000000090000780c */ /* 0x000fe40006f81670 */
[----:B------:R-:W-:Y:S02]  /*1a9c0*/  @!P0 IADD3.X R9, R5, UR5, RZ, P6, !PT ;  /* 0x0000000505098c10 */ /* 0x000fe4000b7fe4ff */
[----:B---3--:R-:W-:Y:S01]  /*1a9d0*/  @!P2 IADD3 R10, P6, R2, UR8, RZ ;  /* 0x00000008020aac10 */ /* 0x008fe2000ffde0ff */
[----:B------:R-:W-:-:S02]  /*1a9e0*/  @!P2 IMAD R15, R28, R17, RZ ;  /* 0x000000111c0fa224 */ /* 0x000fc400078e02ff */
[----:B------:R2:W-:Y:S01]  /*1a9f0*/  @!P0 STG.E.U8 desc[UR36][R8.64+0x1], R27 ;  /* 0x0000011b08008986 */ /* 0x0005e2000c101124 */
[----:B------:R-:W-:Y:S02]  /*1aa00*/  ISETP.LT.OR P0, PT, R0, 0xa, !P5 ;  /* 0x0000000a0000780c */ /* 0x000fe40006f01670 */
[----:B------:R-:W-:Y:S02]  /*1aa10*/  @!P2 IADD3.X R11, R3, UR5, RZ, P6, !PT ;  /* 0x00000005030bac10 */ /* 0x000fe4000b7fe4ff */
[----:B0-----:R-:W-:Y:S01]  /*1aa20*/  @!P1 IADD3 R12, P6, R2, UR8, RZ ;  /* 0x00000008020c9c10 */ /* 0x001fe2000ffde0ff */
[----:B------:R-:W-:Y:S02]  /*1aa30*/  @!P1 IMAD R29, R29, R17, RZ ;  /* 0x000000111d1d9224 */ /* 0x000fe400078e02ff */
[----:B------:R0:W-:Y:S01]  /*1aa40*/  @!P2 STG.E.U8 desc[UR36][R10.64+0x8], R15 ;  /* 0x0000080f0a00a986 */ /* 0x0001e2000c101124 */
[----:B------:R-:W-:Y:S02]  /*1aa50*/  ISETP.LT.OR P2, PT, R0, 0x11, !P3 ;  /* 0x000000110000780c */ /* 0x000fe40005f41670 */
[----:B------:R-:W-:-:S02]  /*1aa60*/  @!P1 IADD3.X R13, R3, UR5, RZ, P6, !PT ;  /* 0x00000005030d9c10 */ /* 0x000fc4000b7fe4ff */
[----:B-1----:R-:W-:Y:S01]  /*1aa70*/  @!P4 IADD3 R6, P6, R4, UR8, RZ ;  /* 0x000000080406cc10 */ /* 0x002fe2000ffde0ff */
[-C--:B------:R-:W-:Y:S02]  /*1aa80*/  @!P4 IMAD R21, R30, R17.reuse, RZ ;  /* 0x000000111e15c224 */ /* 0x080fe400078e02ff */
[----:B------:R1:W-:Y:S01]  /*1aa90*/  @!P1 STG.E.U8 desc[UR36][R12.64+0x9], R29 ;  /* 0x0000091d0c009986 */ /* 0x0003e2000c101124 */
[----:B------:R-:W-:Y:S02]  /*1aaa0*/  @!P4 IADD3.X R7, R5, UR5, RZ, P6, !PT ;  /* 0x000000050507cc10 */ /* 0x000fe4000b7fe4ff */
[----:B------:R-:W-:Y:S02]  /*1aab0*/  ISETP.LT.OR P1, PT, R0, 0x12, !P3 ;  /* 0x000000120000780c */ /* 0x000fe40005f21670 */
[----:B--2---:R-:W-:Y:S01]  /*1aac0*/  @!P0 IADD3 R8, P6, R4, UR8, RZ ;  /* 0x0000000804088c10 */ /* 0x004fe2000ffde0ff */
[----:B------:R-:W-:Y:S01]  /*1aad0*/  @!P0 IMAD R31, R31, R17, RZ ;  /* 0x000000111f1f8224 */ /* 0x000fe200078e02ff */
[----:B------:R2:W-:Y:S01]  /*1aae0*/  @!P4 STG.E.U8 desc[UR36][R6.64+0x8], R21 ;  /* 0x000008150600c986 */ /* 0x0005e2000c101124 */
[----:B------:R-:W-:-:S02]  /*1aaf0*/  ISETP.LT.OR P4, PT, R0, 0x11, !P5 ;  /* 0x000000110000780c */ /* 0x000fc40006f81670 */
[----:B------:R-:W-:Y:S02]  /*1ab00*/  @!P0 IADD3.X R9, R5, UR5, RZ, P6, !PT ;  /* 0x0000000505098c10 */ /* 0x000fe4000b7fe4ff */
[----:B0-----:R-:W-:Y:S01]  /*1ab10*/  @!P2 IADD3 R10, P6, R2, UR8, RZ ;  /* 0x00000008020aac10 */ /* 0x001fe2000ffde0ff */
[-C--:B------:R-:W-:Y:S02]  /*1ab20*/  @!P2 IMAD R15, R32, R17.reuse, RZ ;  /* 0x00000011200fa224 */ /* 0x080fe400078e02ff */
[----:B------:R0:W-:Y:S01]  /*1ab30*/  @!P0 STG.E.U8 desc[UR36][R8.64+0x9], R31 ;  /* 0x0000091f08008986 */ /* 0x0001e2000c101124 */
[----:B------:R-:W-:Y:S02]  /*1ab40*/  ISETP.LT.OR P0, PT, R0, 0x12, !P5 ;  /* 0x000000120000780c */ /* 0x000fe40006f01670 */
[----:B------:R-:W-:Y:S02]  /*1ab50*/  @!P2 IADD3.X R11, R3, UR5, RZ, P6, !PT ;  /* 0x00000005030bac10 */ /* 0x000fe4000b7fe4ff */
[----:B-1----:R-:W-:Y:S01]  /*1ab60*/  @!P1 IADD3 R12, P6, R2, UR8, RZ ;  /* 0x00000008020c9c10 */ /* 0x002fe2000ffde0ff */
[----:B------:R-:W-:-:S02]  /*1ab70*/  @!P1 IMAD R33, R33, R17, RZ ;  /* 0x0000001121219224 */ /* 0x000fc400078e02ff */
[----:B------:R1:W-:Y:S01]  /*1ab80*/  @!P2 STG.E.U8 desc[UR36][R10.64+0x10], R15 ;  /* 0x0000100f0a00a986 */ /* 0x0003e2000c101124 */
[----:B------:R-:W-:Y:S02]  /*1ab90*/  ISETP.LT.OR P2, PT, R0, 0x19, !P3 ;  /* 0x000000190000780c */ /* 0x000fe40005f41670 */
[----:B------:R-:W-:Y:S02]  /*1aba0*/  @!P1 IADD3.X R13, R3, UR5, RZ, P6, !PT ;  /* 0x00000005030d9c10 */ /* 0x000fe4000b7fe4ff */
[----:B--2---:R-:W-:Y:S01]  /*1abb0*/  @!P4 IADD3 R6, P6, R4, UR8, RZ ;  /* 0x000000080406cc10 */ /* 0x004fe2000ffde0ff */
[----:B------:R-:W-:Y:S02]  /*1abc0*/  @!P4 IMAD R21, R34, R17, RZ ;  /* 0x000000112215c224 */ /* 0x000fe400078e02ff */
[----:B------:R2:W-:Y:S01]  /*1abd0*/  @!P1 STG.E.U8 desc[UR36][R12.64+0x11], R33 ;  /* 0x000011210c009986 */ /* 0x0005e2000c101124 */
[----:B------:R-:W-:Y:S02]  /*1abe0*/  @!P4 IADD3.X R7, R5, UR5, RZ, P6, !PT ;  /* 0x000000050507cc10 */ /* 0x000fe4000b7fe4ff */
[----:B------:R-:W-:-:S02]  /*1abf0*/  ISETP.LT.OR P1, PT, R0, 0x1a, !P3 ;  /* 0x0000001a0000780c */ /* 0x000fc40005f21670 */
[----:B0-----:R-:W-:Y:S01]  /*1ac00*/  @!P0 IADD3 R8, P6, R4, UR8, RZ ;  /* 0x0000000804088c10 */ /* 0x001fe2000ffde0ff */
[-C--:B------:R-:W-:Y:S01]  /*1ac10*/  @!P0 IMAD R35, R35, R17.reuse, RZ ;  /* 0x0000001123238224 */ /* 0x080fe200078e02ff */
[----:B------:R0:W-:Y:S01]  /*1ac20*/  @!P4 STG.E.U8 desc[UR36][R6.64+0x10], R21 ;  /* 0x000010150600c986 */ /* 0x0001e2000c101124 */
[----:B------:R-:W-:Y:S02]  /*1ac30*/  ISETP.LT.OR P4, PT, R0, 0x19, !P5 ;  /* 0x000000190000780c */ /* 0x000fe40006f81670 */
[----:B------:R-:W-:Y:S02]  /*1ac40*/  @!P0 IADD3.X R9, R5, UR5, RZ, P6, !PT ;  /* 0x0000000505098c10 */ /* 0x000fe4000b7fe4ff */
[----:B-1----:R-:W-:Y:S01]  /*1ac50*/  @!P2 IADD3 R10, P6, R2, UR8, RZ ;  /* 0x00000008020aac10 */ /* 0x002fe2000ffde0ff */
[----:B------:R-:W-:Y:S02]  /*1ac60*/  @!P2 IMAD R15, R36, R17, RZ ;  /* 0x00000011240fa224 */ /* 0x000fe400078e02ff */
[----:B------:R1:W-:Y:S01]  /*1ac70*/  @!P0 STG.E.U8 desc[UR36][R8.64+0x11], R35 ;  /* 0x0000112308008986 */ /* 0x0003e2000c101124 */
[----:B------:R-:W-:-:S02]  /*1ac80*/  ISETP.LT.OR P0, PT, R0, 0x1a, !P5 ;  /* 0x0000001a0000780c */ /* 0x000fc40006f01670 */
[----:B------:R-:W-:Y:S02]  /*1ac90*/  @!P2 IADD3.X R11, R3, UR5, RZ, P6, !PT ;  /* 0x00000005030bac10 */ /* 0x000fe4000b7fe4ff */
[----:B--2---:R-:W-:Y:S01]  /*1aca0*/  @!P1 IADD3 R12, P6, R2, UR8, RZ ;  /* 0x00000008020c9c10 */ /* 0x004fe2000ffde0ff */
[-C--:B------:R-:W-:Y:S02]  /*1acb0*/  @!P1 IMAD R37, R37, R17.reuse, RZ ;  /* 0x0000001125259224 */ /* 0x080fe400078e02ff */
[----:B------:R2:W-:Y:S01]  /*1acc0*/  @!P2 STG.E.U8 desc[UR36][R10.64+0x18], R15 ;  /* 0x0000180f0a00a986 */ /* 0x0005e2000c101124 */
[----:B------:R-:W-:Y:S02]  /*1acd0*/  ISETP.LT.OR P2, PT, R0, 0x21, !P3 ;  /* 0x000000210000780c */ /* 0x000fe40005f41670 */
[----:B------:R-:W-:Y:S02]  /*1ace0*/  @!P1 IADD3.X R13, R3, UR5, RZ, P6, !PT ;  /* 0x00000005030d9c10 */ /* 0x000fe4000b7fe4ff */
[----:B0-----:R-:W-:Y:S01]  /*1acf0*/  @!P4 IADD3 R6, P6, R4, UR8, RZ ;  /* 0x000000080406cc10 */ /* 0x001fe2000ffde0ff */
[----:B------:R-:W-:-:S02]  /*1ad00*/  @!P4 IMAD R21, R38, R17, RZ ;  /* 0x000000112615c224 */ /* 0x000fc400078e02ff */
[----:B------:R0:W-:Y:S01]  /*1ad10*/  @!P1 STG.E.U8 desc[UR36][R12.64+0x19], R37 ;  /* 0x000019250c009986 */ /* 0x0001e2000c101124 */
[----:B------:R-:W-:Y:S02]  /*1ad20*/  @!P4 IADD3.X R7, R5, UR5, RZ, P6, !PT ;  /* 0x000000050507cc10 */ /* 0x000fe4000b7fe4ff */
[----:B------:R-:W-:Y:S02]  /*1ad30*/  ISETP.LT.OR P1, PT, R0, 0x22, !P3 ;  /* 0x000000220000780c */ /* 0x000fe40005f21670 */
[----:B-1----:R-:W-:Y:S01]  /*1ad40*/  @!P0 IADD3 R8, P6, R4, UR8, RZ ;  /* 0x0000000804088c10 */ /* 0x002fe2000ffde0ff */
[----:B------:R-:W-:Y:S01]  /*1ad50*/  @!P0 IMAD R39, R39, R17, RZ ;  /* 0x0000001127278224 */ /* 0x000fe200078e02ff */
[----:B------:R1:W-:Y:S01]  /*1ad60*/  @!P4 STG.E.U8 desc[UR36][R6.64+0x18], R21 ;  /* 0x000018150600c986 */ /* 0x0003e2000c101124 */
[----:B------:R-:W-:Y:S02]  /*1ad70*/  ISETP.LT.OR P4, PT, R0, 0x21, !P5 ;  /* 0x000000210000780c */ /* 0x000fe40006f81670 */
[----:B------:R-:W-:-:S02]  /*1ad80*/  @!P0 IADD3.X R9, R5, UR5, RZ, P6, !PT ;  /* 0x0000000505098c10 */ /* 0x000fc4000b7fe4ff */
[----:B--2---:R-:W-:Y:S01]  /*1ad90*/  @!P2 IADD3 R10, P6, R2, UR8, RZ ;  /* 0x00000008020aac10 */ /* 0x004fe2000ffde0ff */
[-C--:B------:R-:W-:Y:S02]  /*1ada0*/  @!P2 IMAD R15, R40, R17.reuse, RZ ;  /* 0x00000011280fa224 */ /* 0x080fe400078e02ff */
[----:B------:R2:W-:Y:S01]  /*1adb0*/  @!P0 STG.E.U8 desc[UR36][R8.64+0x19], R39 ;  /* 0x0000192708008986 */ /* 0x0005e2000c101124 */
[----:B------:R-:W-:Y:S02]  /*1adc0*/  ISETP.LT.OR P0, PT, R0, 0x22, !P5 ;  /* 0x000000220000780c */ /* 0x000fe40006f01670 */
[----:B------:R-:W-:Y:S02]  /*1add0*/  @!P2 IADD3.X R11, R3, UR5, RZ, P6, !PT ;  /* 0x00000005030bac10 */ /* 0x000fe4000b7fe4ff */
[----:B0-----:R-:W-:Y:S01]  /*1ade0*/  @!P1 IADD3 R12, P6, R2, UR8, RZ ;  /* 0x00000008020c9c10 */ /* 0x001fe2000ffde0ff */
[----:B------:R-:W-:Y:S02]  /*1adf0*/  @!P1 IMAD R41, R41, R17, RZ ;  /* 0x0000001129299224 */ /* 0x000fe400078e02ff */
[----:B------:R0:W-:Y:S01]  /*1ae00*/  @!P2 STG.E.U8 desc[UR36][R10.64+0x20], R15 ;  /* 0x0000200f0a00a986 */ /* 0x0001e2000c101124 */
[----:B------:R-:W-:-:S02]  /*1ae10*/  ISETP.LT.OR P2, PT, R0, 0x29, !P3 ;  /* 0x000000290000780c */ /* 0x000fc40005f41670 */
[----:B------:R-:W-:Y:S02]  /*1ae20*/  @!P1 IADD3.X R13, R3, UR5, RZ, P6, !PT ;  /* 0x00000005030d9c10 */ /* 0x000fe4000b7fe4ff */
        /* <DEDUP_REMOVED lines=507> */
[----:B------:R0:W-:Y:S02]  /*1cde0*/  @!P4 STG.E.U8 desc[UR36][R6.64+0xe8], R21 ;  /* 0x0000e8150600c986 */ /* 0x0001e4000c101124 */
[----:B------:R-:W-:Y:S02]  /*1cdf0*/  @!P0 IADD3.X R9, R5, UR5, RZ, P6, !PT ;  /* 0x0000000505098c10 */ /* 0x000fe4000b7fe4ff */
[----:B-1----:R-:W-:Y:S01]  /*1ce00*/  @!P2 IADD3 R10, P4, R2, UR8, RZ ;  /* 0x00000008020aac10 */ /* 0x002fe2000ff9e0ff */
[----:B------:R-:W-:Y:S02]  /*1ce10*/  @!P2 IMAD R15, R144, R17, RZ ;  /* 0x00000011900fa224 */ /* 0x000fe400078e02ff */
[----:B------:R1:W-:Y:S01]  /*1ce20*/  @!P0 STG.E.U8 desc[UR36][R8.64+0xe9], R143 ;  /* 0x0000e98f08008986 */ /* 0x0003e2000c101124 */
[----:B------:R-:W-:-:S02]  /*1ce30*/  ISETP.LT.OR P0, PT, R0, 0xf1, !P5 ;  /* 0x000000f10000780c */ /* 0x000fc40006f01670 */
[----:B------:R-:W-:Y:S02]  /*1ce40*/  @!P2 IADD3.X R11, R3, UR5, RZ, P4, !PT ;  /* 0x00000005030bac10 */ /* 0x000fe4000a7fe4ff */
[----:B--2---:R-:W-:Y:S01]  /*1ce50*/  @!P1 IADD3 R12, P6, R2, UR8, RZ ;  /* 0x00000008020c9c10 */ /* 0x004fe2000ffde0ff */
[----:B------:R-:W-:Y:S02]  /*1ce60*/  @!P1 IMAD R145, R145, R17, RZ ;  /* 0x0000001191919224 */ /* 0x000fe400078e02ff */
[----:B------:R2:W-:Y:S01]  /*1ce70*/  @!P2 STG.E.U8 desc[UR36][R10.64+0xf0], R15 ;  /* 0x0000f00f0a00a986 */ /* 0x0005e2000c101124 */
[C---:B------:R-:W-:Y:S02]  /*1ce80*/  ISETP.LT.OR P2, PT, R0.reuse, 0xf2, !P5 ;  /* 0x000000f20000780c */ /* 0x040fe40006f41670 */
[----:B------:R-:W-:Y:S02]  /*1ce90*/  @!P1 IADD3.X R13, R3, UR5, RZ, P6, !PT ;  /* 0x00000005030d9c10 */ /* 0x000fe4000b7fe4ff */
[----:B------:R-:W-:-:S03]  /*1cea0*/  ISETP.LT.OR P4, PT, R0, 0xf9, !P3 ;  /* 0x000000f90000780c */ /* 0x000fc60005f81670 */
[----:B------:R3:W-:Y:S01]  /*1ceb0*/  @!P1 STG.E.U8 desc[UR36][R12.64+0xf1], R145 ;  /* 0x0000f1910c009986 */ /* 0x0007e2000c101124 */
[----:B0-----:R-:W-:Y:S02]  /*1cec0*/  @!P0 IADD3 R6, P1, R4, UR8, RZ ;  /* 0x0000000804068c10 */ /* 0x001fe4000ff3e0ff */
[C---:B------:R-:W-:Y:S02]  /*1ced0*/  ISETP.LT.OR P3, PT, R0.reuse, 0xfa, !P3 ;  /* 0x000000fa0000780c */ /* 0x040fe40005f61670 */
[----:B------:R-:W-:Y:S01]  /*1cee0*/  ISETP.LT.OR P6, PT, R0, 0xf9, !P5 ;  /* 0x000000f90000780c */ /* 0x000fe20006fc1670 */
[-C--:B------:R-:W-:Y:S01]  /*1cef0*/  @!P0 IMAD R21, R146, R17.reuse, RZ ;  /* 0x0000001192158224 */ /* 0x080fe200078e02ff */
[----:B------:R-:W-:Y:S02]  /*1cf00*/  ISETP.LT.OR P5, PT, R0, 0xfa, !P5 ;  /* 0x000000fa0000780c */ /* 0x000fe40006fa1670 */
[----:B------:R-:W-:Y:S02]  /*1cf10*/  @!P0 IADD3.X R7, R5, UR5, RZ, P1, !PT ;  /* 0x0000000505078c10 */ /* 0x000fe40008ffe4ff */
[----:B-1----:R-:W-:Y:S01]  /*1cf20*/  @!P2 IADD3 R8, P1, R4, UR8, RZ ;  /* 0x000000080408ac10 */ /* 0x002fe2000ff3e0ff */
[----:B------:R-:W-:-:S02]  /*1cf30*/  @!P2 IMAD R147, R147, R17, RZ ;  /* 0x000000119393a224 */ /* 0x000fc400078e02ff */
[----:B------:R0:W-:Y:S01]  /*1cf40*/  @!P0 STG.E.U8 desc[UR36][R6.64+0xf0], R21 ;  /* 0x0000f01506008986 */ /* 0x0001e2000c101124 */
[C---:B--2---:R-:W-:Y:S02]  /*1cf50*/  @!P4 IADD3 R10, P0, R2.reuse, UR8, RZ ;  /* 0x00000008020acc10 */ /* 0x044fe4000ff1e0ff */
[----:B------:R-:W-:Y:S02]  /*1cf60*/  @!P2 IADD3.X R9, R5, UR5, RZ, P1, !PT ;  /* 0x000000050509ac10 */ /* 0x000fe40008ffe4ff */
[----:B---3--:R-:W-:Y:S02]  /*1cf70*/  @!P3 IADD3 R12, P1, R2, UR8, RZ ;  /* 0x00000008020cbc10 */ /* 0x008fe4000ff3e0ff */
[----:B------:R-:W-:Y:S01]  /*1cf80*/  @!P4 IADD3.X R11, R3, UR5, RZ, P0, !PT ;  /* 0x00000005030bcc10 */ /* 0x000fe200087fe4ff */
[----:B------:R0:W-:Y:S01]  /*1cf90*/  @!P2 STG.E.U8 desc[UR36][R8.64+0xf1], R147 ;  /* 0x0000f1930800a986 */ /* 0x0001e2000c101124 */
[----:B------:R-:W-:Y:S01]  /*1cfa0*/  @!P6 IADD3 R2, P0, R4, UR8, RZ ;  /* 0x000000080402ec10 */ /* 0x000fe2000ff1e0ff */
[-C--:B------:R-:W-:Y:S01]  /*1cfb0*/  @!P4 IMAD R15, R148, R17.reuse, RZ ;  /* 0x00000011940fc224 */ /* 0x080fe200078e02ff */
[----:B------:R-:W-:Y:S01]  /*1cfc0*/  @!P5 IADD3 R4, P2, R4, UR8, RZ ;  /* 0x000000080404dc10 */ /* 0x000fe2000ff5e0ff */
[-C--:B------:R-:W-:Y:S01]  /*1cfd0*/  @!P3 IMAD R149, R149, R17.reuse, RZ ;  /* 0x000000119595b224 */ /* 0x080fe200078e02ff */
[----:B------:R-:W-:Y:S01]  /*1cfe0*/  @!P3 IADD3.X R13, R3, UR5, RZ, P1, !PT ;  /* 0x00000005030dbc10 */ /* 0x000fe20008ffe4ff */
[-C--:B------:R-:W-:Y:S01]  /*1cff0*/  @!P6 IMAD R23, R150, R17.reuse, RZ ;  /* 0x000000119617e224 */ /* 0x080fe200078e02ff */
[----:B------:R-:W-:Y:S01]  /*1d000*/  @!P6 IADD3.X R3, R5, UR5, RZ, P0, !PT ;  /* 0x000000050503ec10 */ /* 0x000fe200087fe4ff */
[----:B------:R-:W-:Y:S01]  /*1d010*/  @!P5 IMAD R151, R151, R17, RZ ;  /* 0x000000119797d224 */ /* 0x000fe200078e02ff */
[----:B------:R-:W-:Y:S01]  /*1d020*/  @!P5 IADD3.X R5, R5, UR5, RZ, P2, !PT ;  /* 0x000000050505dc10 */ /* 0x000fe200097fe4ff */
[----:B------:R0:W-:Y:S04]  /*1d030*/  @!P4 STG.E.U8 desc[UR36][R10.64+0xf8], R15 ;  /* 0x0000f80f0a00c986 */ /* 0x0001e8000c101124 */
[----:B------:R0:W-:Y:S04]  /*1d040*/  @!P3 STG.E.U8 desc[UR36][R12.64+0xf9], R149 ;  /* 0x0000f9950c00b986 */ /* 0x0001e8000c101124 */
[----:B------:R0:W-:Y:S04]  /*1d050*/  @!P6 STG.E.U8 desc[UR36][R2.64+0xf8], R23 ;  /* 0x0000f8170200e986 */ /* 0x0001e8000c101124 */
[----:B------:R0:W-:Y:S02]  /*1d060*/  @!P5 STG.E.U8 desc[UR36][R4.64+0xf9], R151 ;  /* 0x0000f9970400d986 */ /* 0x0001e4000c101124 */
.L_x_50:
[----:B------:R-:W-:Y:S05]  /*1d070*/  BSYNC B0 ;  /* 0x0000000000007941 */ /* 0x000fea0003800000 */
.L_x_34:
[----:B01----:R-:W2:Y:S04]  /*1d080*/  LDL.LU R3, [R1+0x400] ;  /* 0x0004000001037983 */ /* 0x003ea80000300800 */
[----:B------:R-:W2:Y:S01]  /*1d090*/  LDL.LU R2, [R1+0x404] ;  /* 0x0004040001027983 */ /* 0x000ea20000300800 */
[----:B------:R-:W-:Y:S01]  /*1d0a0*/  ULDC UR4, c[0x0][0xc] ;  /* 0x0000030000047ab9 */ /* 0x000fe20000000800 */
[----:B------:R-:W-:Y:S01]  /*1d0b0*/  ULDC UR5, c[0x0][0x10] ;  /* 0x0000040000057ab9 */ /* 0x000fe20000000800 */
[----:B------:R-:W2:Y:S01]  /*1d0c0*/  LDC R5, c[0x0][0x14] ;  /* 0x00000500ff057b82 */ /* 0x000ea20000000800 */
[----:B------:R-:W-:Y:S01]  /*1d0d0*/  UIMAD.WIDE.U32 UR4, UR4, UR5, URZ ;  /* 0x00000005040472a5 */ /* 0x000fe2000f8e003f */
[----:B------:R-:W-:Y:S01]  /*1d0e0*/  PRMT R0, RZ, 0x7610, R0 ;  /* 0x00007610ff007816 */ /* 0x000fe20000000000 */
[----:B------:R-:W-:Y:S01]  /*1d0f0*/  UMOV UR43, 0xffffffff ;  /* 0xffffffff002b7882 */ /* 0x000fe20000000000 */
[----:B------:R-:W-:-:S03]  /*1d100*/  UMOV UR44, 0xffffffff ;  /* 0xffffffff002c7882 */ /* 0x000fc60000000000 */
[----:B--2---:R-:W-:-:S04]  /*1d110*/  IMAD.WIDE.U32 R2, R5, UR4, R2 ;  /* 0x0000000405027c25 */ /* 0x004fc8000f8e0002 */
[----:B------:R-:W-:Y:S01]  /*1d120*/  IMAD R5, R5, UR5, RZ ;  /* 0x0000000505057c24 */ /* 0x000fe2000f8e02ff */
[----:B------:R-:W-:Y:S01]  /*1d130*/  ULDC.64 UR4, c[0x0][0x650] ;  /* 0x0001940000047ab9 */ /* 0x000fe20000000a00 */
[----:B------:R-:W-:Y:S01]  /*1d140*/  IMAD.MOV.U32 R6, RZ, RZ, R2 ;  /* 0x000000ffff067224 */ /* 0x000fe200078e0002 */
[----:B------:R-:W-:Y:S01]  /*1d150*/  ISETP.GE.U32.AND P0, PT, R2, UR4, PT ;  /* 0x0000000402007c0c */ /* 0x000fe2000bf06070 */
[----:B------:R-:W-:-:S05]  /*1d160*/  IMAD.IADD R4, R3, 0x1, R5 ;  /* 0x0000000103047824 */ /* 0x000fca00078e0205 */
[----:B------:R0:W-:Y:S01]  /*1d170*/  STL [R1+0x400], R4 ;  /* 0x0004000401007387 */ /* 0x0001e20000100800 */
[----:B------:R-:W-:-:S03]  /*1d180*/  ISETP.GE.U32.AND.EX P0, PT, R4, UR5, PT, P0 ;  /* 0x0000000504007c0c */ /* 0x000fc6000bf06100 */
[----:B------:R0:W-:Y:S10]  /*1d190*/  STL [R1+0x404], R6 ;  /* 0x0004040601007387 */ /* 0x0001f40000100800 */
[----:B0-----:R-:W-:Y:S05]  /*1d1a0*/  @P0 BRA `(.L_x_51) ;  /* 0x0000000400880947 */ /* 0x001fea0003800000 */
[----:B------:R-:W0:Y:S01]  /*1d1b0*/  S2UR UR6, SR_CTAID.X ;  /* 0x00000000000679c3 */ /* 0x000e220000002500 */
[----:B------:R-:W-:Y:S01]  /*1d1c0*/  ULDC.64 UR12, c[0x0][0x628] ;  /* 0x00018a00000c7ab9 */ /* 0x000fe20000000a00 */
[----:B------:R-:W-:Y:S01]  /*1d1d0*/  ULDC UR4, c[0x0][0x150] ;  /* 0x0000540000047ab9 */ /* 0x000fe20000000800 */
[----:B------:R-:W-:Y:S01]  /*1d1e0*/  ISETP.NE.U32.AND P0, PT, RZ, UR12, PT ;  /* 0x0000000cff007c0c */ /* 0x000fe2000bf05070 */
[----:B------:R-:W-:Y:S01]  /*1d1f0*/  ULDC UR15, c[0x0][0x630] ;  /* 0x00018c00000f7ab9 */ /* 0x000fe20000000800 */
[----:B------:R-:W-:Y:S01]  /*1d200*/  R2UR UR16, R6 ;  /* 0x00000000061072ca */ /* 0x000fe200000e0000 */
[----:B------:R-:W-:Y:S01]  /*1d210*/  ULDC UR19, c[0x0][0x154] ;  /* 0x0000550000137ab9 */ /* 0x000fe20000000800 */
[----:B------:R-:W-:Y:S01]  /*1d220*/  ISETP.NE.AND.EX P0, PT, RZ, UR13, PT, P0 ;  /* 0x0000000dff007c0c */ /* 0x000fe2000bf05300 */
[----:B------:R-:W1:Y:S01]  /*1d230*/  S2UR UR17, SR_CTAID.Y ;  /* 0x00000000001179c3 */ /* 0x000e620000002600 */
[----:B------:R-:W-:Y:S02]  /*1d240*/  R2UR UR18, R4 ;  /* 0x00000000041272ca */ /* 0x000fe400000e0000 */
[----:B------:R-:W-:-:S02]  /*1d250*/  R2UR UR10, R6 ;  /* 0x00000000060a72ca */ /* 0x000fc400000e0000 */
[----:B------:R-:W-:Y:S02]  /*1d260*/  R2UR UR11, R4 ;  /* 0x00000000040b72ca */ /* 0x000fe400000e0000 */
[----:B0-----:R-:W-:-:S05]  /*1d270*/  I2FP.F32.U32 R0, UR6 ;  /* 0x0000000600007c45 */ /* 0x001fca0008201000 */
[----:B------:R-:W-:-:S04]  /*1d280*/  FMUL R0, R0, UR4 ;  /* 0x0000000400007c20 */ /* 0x000fc80008400000 */
[----:B------:R0:W2:Y:S01]  /*1d290*/  F2I.U32.TRUNC.NTZ R2, R0 ;  /* 0x0000000000027305 */ /* 0x0000a2000020f000 */
[----:B-1----:R-:W-:Y:S05]  /*1d2a0*/  @!P0 BRA `(.L_x_52) ;  /* 0x0000000000308947 */ /* 0x002fea0003800000 */
        /* <DEDUP_REMOVED lines=12> */
.L_x_52:
[----:B------:R-:W-:Y:S01]  /*1d370*/  USHF.R.U64 UR44, UR10, UR15, UR11 ;  /* 0x0000000f0a2c7299 */ /* 0x000fe2000800120b */
[----:B0-----:R-:W-:Y:S01]  /*1d380*/  I2FP.F32.U32 R0, UR17 ;  /* 0x0000001100007c45 */ /* 0x001fe20008201000 */
[----:B------:R-:W-:Y:S02]  /*1d390*/  USHF.R.U32.HI UR4, URZ, UR15, UR11 ;  /* 0x0000000f3f047299 */ /* 0x000fe4000801160b */
[----:B------:R-:W-:Y:S02]  /*1d3a0*/  UIADD3 UR10, UP0, URZ, -UR44, URZ ;  /* 0x8000002c3f0a7290 */ /* 0x000fe4000ff1e03f */
[----:B------:R-:W-:Y:S01]  /*1d3b0*/  FMUL R0, R0, UR19 ;  /* 0x0000001300007c20 */ /* 0x000fe20008400000 */
[----:B------:R-:W-:Y:S01]  /*1d3c0*/  ULDC.64 UR12, c[0x0][0x620] ;  /* 0x00018800000c7ab9 */ /* 0x000fe20000000a00 */
[----:B------:R-:W-:Y:S01]  /*1d3d0*/  UIADD3.X UR4, URZ, ~UR4, URZ, UP0, !UPT ;  /* 0x800000043f047290 */ /* 0x000fe200087fe43f */
[----:B------:R-:W-:Y:S01]  /*1d3e0*/  UMOV UR8, UR16 ;  /* 0x0000001000087c82 */ /* 0x000fe20008000000 */
[----:B------:R-:W-:-:S02]  /*1d3f0*/  UMOV UR9, UR18 ;  /* 0x0000001200097c82 */ /* 0x000fc40008000000 */
[----:B------:R-:W-:Y:S01]  /*1d400*/  UIMAD UR4, UR4, UR12, URZ ;  /* 0x0000000c040472a4 */ /* 0x000fe2000f8e023f */
[----:B------:R-:W0:Y:S01]  /*1d410*/  F2I.U32.TRUNC.NTZ R0, R0 ;  /* 0x0000000000007305 */ /* 0x000e22000020f000 */
[----:B------:R-:W-:Y:S01]  /*1d420*/  UIMAD.WIDE.U32 UR8, UR10, UR12, UR8 ;  /* 0x0000000c0a0872a5 */ /* 0x000fe2000f8e0008 */
[----:B--2---:R-:W-:Y:S01]  /*1d430*/  R2UR UR12, R2 ;  /* 0x00000000020c72ca */ /* 0x004fe200000e0000 */
[----:B------:R-:W-:Y:S01]  /*1d440*/  UIMAD UR10, UR10, UR13, UR4 ;  /* 0x0000000d0a0a72a4 */ /* 0x000fe2000f8e0204 */
[----:B------:R-:W-:Y:S01]  /*1d450*/  ULDC UR11, c[0x0][0x618] ;  /* 0x00018600000b7ab9 */ /* 0x000fe20000000800 */
[----:B------:R-:W-:Y:S02]  /*1d460*/  ULDC UR20, c[0x0][0x658] ;  /* 0x0001960000147ab9 */ /* 0x000fe40000000800 */
[----:B------:R-:W-:Y:S01]  /*1d470*/  UIADD3 UR10, UR9, UR10, URZ ;  /* 0x0000000a090a7290 */ /* 0x000fe2000fffe03f */
[----:B------:R-:W-:Y:S01]  /*1d480*/  UMOV UR16, 0xffffffff ;  /* 0xffffffff00107882 */ /* 0x000fe20000000000 */
[----:B------:R-:W-:Y:S01]  /*1d490*/  ULDC.64 UR4, c[0x0][0x640] ;  /* 0x0001900000047ab9 */ /* 0x000fe20000000a00 */
[----:B------:R-:W-:Y:S01]  /*1d4a0*/  USHF.L.U32 UR16, UR16, UR20, URZ ;  /* 0x0000001410107299 */ /* 0x000fe2000800063f */
[----:B------:R-:W-:Y:S01]  /*1d4b0*/  ISETP.NE.U32.AND P0, PT, RZ, UR4, PT ;  /* 0x00000004ff007c0c */ /* 0x000fe2000bf05070 */
[----:B------:R-:W-:-:S02]  /*1d4c0*/  USHF.R.U64 UR8, UR8, UR11, UR10 ;  /* 0x0000000b08087299 */ /* 0x000fc4000800120a */
[----:B------:R-:W-:Y:S01]  /*1d4d0*/  USHF.R.U32.HI UR10, URZ, UR11, UR10 ;  /* 0x0000000b3f0a7299 */ /* 0x000fe2000801160a */
[----:B0-----:R-:W-:Y:S01]  /*1d4e0*/  R2UR UR14, R0 ;  /* 0x00000000000e72ca */ /* 0x001fe200000e0000 */
[----:B------:R-:W-:Y:S01]  /*1d4f0*/  ULDC UR15, c[0x0][0x608] ;  /* 0x00018200000f7ab9 */ /* 0x000fe20000000800 */
[----:B------:R-:W-:Y:S01]  /*1d500*/  ULOP3.LUT UR42, URZ, UR16, URZ, 0x33, !UPT ;  /* 0x000000103f2a7292 */ /* 0x000fe2000f8e333f */
[----:B------:R-:W-:Y:S01]  /*1d510*/  ISETP.NE.AND.EX P0, PT, RZ, UR5, PT, P0 ;  /* 0x00000005ff007c0c */ /* 0x000fe2000bf05300 */
[----:B------:R-:W-:Y:S02]  /*1d520*/  USHF.R.U64 UR16, UR8, UR15, UR10 ;  /* 0x0000000f08107299 */ /* 0x000fe4000800120a */
[----:B------:R-:W-:Y:S01]  /*1d530*/  USHF.R.U32.HI UR10, URZ, UR15, UR10 ;  /* 0x0000000f3f0a7299 */ /* 0x000fe2000801160a */
[----:B------:R-:W-:Y:S01]  /*1d540*/  UMOV UR18, 0x1 ;  /* 0x0000000100127882 */ /* 0x000fe20000000000 */
[----:B------:R-:W-:Y:S02]  /*1d550*/  UIADD3 UR12, -UR12, URZ, URZ ;  /* 0x0000003f0c0c7290 */ /* 0x000fe4000fffe13f */
[----:B------:R-:W-:-:S02]  /*1d560*/  USHF.L.U32 UR23, UR18, UR20, URZ ;  /* 0x0000001412177299 */ /* 0x000fc4000800063f */
[----:B------:R-:W-:Y:S01]  /*1d570*/  USHF.R.U64 UR18, UR16, UR20, UR10 ;  /* 0x0000001410127299 */ /* 0x000fe2000800120a */
[----:B------:R-:W-:Y:S01]  /*1d580*/  ULDC UR13, c[0x0][0x144] ;  /* 0x00005100000d7ab9 */ /* 0x000fe20000000800 */
[----:B------:R-:W-:Y:S01]  /*1d590*/  ULDC UR7, c[0x0][0x600] ;  /* 0x0001800000077ab9 */ /* 0x000fe20000000800 */
[----:B------:R-:W-:Y:S02]  /*1d5a0*/  USHF.R.U32.HI UR10, URZ, UR20, UR10 ;  /* 0x000000143f0a7299 */ /* 0x000fe4000801160a */
[----:B------:R-:W-:Y:S02]  /*1d5b0*/  UIMAD UR20, UR13, UR12, UR6 ;  /* 0x0000000c0d1472a4 */ /* 0x000fe4000f8e0206 */
[----:B------:R-:W-:Y:S02]  /*1d5c0*/  UIADD3 UR9, UR7, -0x1, URZ ;  /* 0xffffffff07097890 */ /* 0x000fe4000fffe03f */
[----:B------:R-:W-:Y:S01]  /*1d5d0*/  UIADD3 UR19, -UR14, URZ, URZ ;  /* 0x0000003f0e137290 */ /* 0x000fe2000fffe13f */
[----:B------:R-:W-:Y:S01]  /*1d5e0*/  ULDC UR24, c[0x0][0x148] ;  /* 0x0000520000187ab9 */ /* 0x000fe20000000800 */
[----:B------:R-:W-:Y:S01]  /*1d5f0*/  ULDC UR21, c[0x0][0x648] ;  /* 0x0001920000157ab9 */ /* 0x000fe20000000800 */
[----:B------:R-:W-:Y:S01]  /*1d600*/  ULDC UR22, c[0x0][0x638] ;  /* 0x00018e0000167ab9 */ /* 0x000fe20000000800 */
        /* <DEDUP_REMOVED lines=14> */
.L_x_53:
[----:B------:R-:W-:Y:S01]  /*1d6f0*/  UISETP.NE.AND UP0, UPT, UR41, URZ, UPT ;  /* 0x0000003f2900728c */ /* 0x000fe2000bf05270 */
[----:B------:R-:W-:Y:S01]  /*1d700*/  IMAD.MOV.U32 R0, RZ, RZ, 0x1 ;  /* 0x00000001ff007424 */ /* 0x000fe200078e00ff */
[----:B------:R-:W-:Y:S02]  /*1d710*/  USHF.R.U64 UR4, UR6, UR21, UR10 ;  /* 0x0000001506047299 */ /* 0x000fe4000800120a */
[----:B------:R-:W-:Y:S02]  /*1d720*/  ULOP3.LUT UR42, UR16, UR42, URZ, 0xc0, !UPT ;  /* 0x0000002a102a7292 */ /* 0x000fe4000f8ec03f */
[----:B------:R-:W-:Y:S02]  /*1d730*/  UIADD3 UR5, -UR4, URZ, URZ ;  /* 0x0000003f04057290 */ /* 0x000fe4000fffe13f */
[----:B------:R-:W-:Y:S02]  /*1d740*/  UIMAD UR42, UR23, UR4, UR42 ;  /* 0x00000004172a72a4 */ /* 0x000fe4000f8e022a */
[----:B------:R-:W-:-:S02]  /*1d750*/  ULOP3.LUT UR9, UR8, UR9, URZ, 0xc0, !UPT ;  /* 0x0000000908097292 */ /* 0x000fc4000f8ec03f */
[----:B------:R-:W-:Y:S02]  /*1d760*/  @UP0 UIMAD UR20, UR24, UR19, UR17 ;  /* 0x00000013181402a4 */ /* 0x000fe4000f8e0211 */
[----:B------:R-:W-:-:S03]  /*1d770*/  UIMAD UR4, UR5, UR22, UR18 ;  /* 0x00000016050472a4 */ /* 0x000fc6000f8e0212 */
[----:B------:R-:W-:Y:S01]  /*1d780*/  ULDC UR5, c[0x0][0x610] ;  /* 0x0001840000057ab9 */ /* 0x000fe20000000800 */
[----:B------:R-:W-:Y:S02]  /*1d790*/  UIMAD UR4, UR4, UR7, UR9 ;  /* 0x00000007040472a4 */ /* 0x000fe4000f8e0209 */
[----:B------:R-:W-:-:S04]  /*1d7a0*/  UIMAD UR42, UR42, UR5, UR20 ;  /* 0x000000052a2a72a4 */ /* 0x000fc8000f8e0214 */
[----:B------:R-:W-:Y:S02]  /*1d7b0*/  USEL UR43, UR4, UR42, !UP0 ;  /* 0x0000002a042b7287 */ /* 0x000fe4000c000000 */
[----:B------:R-:W-:-:S12]  /*1d7c0*/  USEL UR42, UR42, UR4, !UP0 ;  /* 0x000000042a2a7287 */ /* 0x000fd8000c000000 */
.L_x_51:
[----:B------:R-:W-:-:S13]  /*1d7d0*/  LOP3.LUT P0, RZ, R0, 0xff, RZ, 0xc0, !PT ;  /* 0x000000ff00ff7812 */ /* 0x000fda000780c0ff */
[----:B------:R-:W-:Y:S05]  /*1d7e0*/  @P0 BRA `(.L_x_54) ;  /* 0xfffffe3c000c0947 */ /* 0x000fea000383ffff */
[----:B------:R-:W-:Y:S05]  /*1d7f0*/  EXIT ;  /* 0x000000000000794d */ /* 0x000fea0003800000 */
.L_x_7:
[----:B------:R-:W2:Y:S01]  /*1d800*/  LDL R5, [R1+0x404] ;  /* 0x0004040001057983 */ /* 0x000ea20000100800 */
[----:B------:R-:W-:-:S03]  /*1d810*/  ULDC.64 UR4, c[0x0][0x650] ;  /* 0x0001940000047ab9 */ /* 0x000fc60000000a00 */
[----:B------:R-:W3:Y:S01]  /*1d820*/  LDL R4, [R1+0x400] ;  /* 0x0004000001047983 */ /* 0x000ee20000100800 */
[----:B------:R-:W-:Y:S01]  /*1d830*/  PRMT R0, RZ, 0x7610, R0 ;  /* 0x00007610ff007816 */ /* 0x000fe20000000000 */
[----:B------:R-:W-:Y:S02]  /*1d840*/  IMAD.MOV.U32 R2, RZ, RZ, -0x1 ;  /* 0xffffffffff027424 */ /* 0x000fe400078e00ff */
[----:B------:R-:W-:Y:S02]  /*1d850*/  IMAD.MOV.U32 R3, RZ, RZ, -0x1 ;  /* 0xffffffffff037424 */ /* 0x000fe400078e00ff */
[----:B------:R-:W-:Y:S01]  /*1d860*/  IMAD.MOV.U32 R11, RZ, RZ, -0x1 ;  /* 0xffffffffff0b7424 */ /* 0x000fe200078e00ff */
[----:B--2---:R-:W-:-:S04]  /*1d870*/  ISETP.GE.U32.AND P0, PT, R5, UR4, PT ;  /* 0x0000000405007c0c */ /* 0x004fc8000bf06070 */
[----:B---3--:R-:W-:-:S13]  /*1d880*/  ISETP.GE.U32.AND.EX P0, PT, R4, UR5, PT, P0 ;  /* 0x0000000504007c0c */ /* 0x008fda000bf06100 */
        /* <DEDUP_REMOVED lines=21> */
.L_x_56:
[----:B------:R-:W-:Y:S01]  /*1d9e0*/  USHF.R.U64 UR4, UR14, UR19, UR15 ;  /* 0x000000130e047299 */ /* 0x000fe2000800120f */
[----:B------:R-:W-:Y:S01]  /*1d9f0*/  R2UR UR7, R4 ;  /* 0x00000000040772ca */ /* 0x000fe200000e0000 */
[----:B------:R-:W-:Y:S02]  /*1da00*/  USHF.R.U32.HI UR5, URZ, UR19, UR15 ;  /* 0x000000133f057299 */ /* 0x000fe4000801160f */
[----:B------:R-:W-:Y:S01]  /*1da10*/  UIADD3 UR13, UP0, URZ, -UR4, URZ ;  /* 0x800000043f0d7290 */ /* 0x000fe2000ff1e03f */
[----:B------:R-:W-:Y:S01]  /*1da20*/  ULDC.64 UR14, c[0x0][0x620] ;  /* 0x00018800000e7ab9 */ /* 0x000fe20000000a00 */
[----:B------:R-:W-:Y:S02]  /*1da30*/  UMOV UR6, UR20 ;  /* 0x0000001400067c82 */ /* 0x000fe40008000000 */
[----:B------:R-:W-:Y:S02]  /*1da40*/  UIADD3.X UR5, URZ, ~UR5, URZ, UP0, !UPT ;  /* 0x800000053f057290 */ /* 0x000fe400087fe43f */
[----:B------:R-:W-:-:S02]  /*1da50*/  UISETP.NE.AND UP1, UPT, UR41, URZ, UPT ;  /* 0x0000003f2900728c */ /* 0x000fc4000bf25270 */
[----:B------:R-:W-:Y:S02]  /*1da60*/  UIMAD UR5, UR5, UR14, URZ ;  /* 0x0000000e050572a4 */ /* 0x000fe4000f8e023f */
[----:B------:R-:W-:Y:S02]  /*1da70*/  UIMAD.WIDE.U32 UR6, UR13, UR14, UR6 ;  /* 0x0000000e0d0672a5 */ /* 0x000fe4000f8e0006 */
[----:B------:R-:W-:Y:S01]  /*1da80*/  UIMAD UR5, UR13, UR15, UR5 ;  /* 0x0000000f0d0572a4 */ /* 0x000fe2000f8e0205 */
[----:B------:R-:W-:Y:S02]  /*1da90*/  ULDC UR14, c[0x0][0x608] ;  /* 0x00018200000e7ab9 */ /* 0x000fe40000000800 */
[----:B------:R-:W-:Y:S01]  /*1daa0*/  ULDC UR13, c[0x0][0x618] ;  /* 0x00018600000d7ab9 */ /* 0x000fe20000000800 */
[----:B------:R-:W-:Y:S01]  /*1dab0*/  UIADD3 UR5, UR7, UR5, URZ ;  /* 0x0000000507057290 */ /* 0x000fe2000fffe03f */
[----:B------:R-:W-:Y:S01]  /*1dac0*/  ULDC UR22, c[0x0][0x658] ;  /* 0x0001960000167ab9 */ /* 0x000fe20000000800 */
[----:B------:R-:W-:-:S02]  /*1dad0*/  @UP1 UIMAD UR8, UR11, UR12, UR10 ;  /* 0x0000000c0b0812a4 */ /* 0x000fc4000f8e020a */
[----:B------:R-:W-:Y:S02]  /*1dae0*/  USHF.R.U64 UR17, UR6, UR13, UR5 ;  /* 0x0000000d06117299 */ /* 0x000fe40008001205 */
[----:B------:R-:W-:Y:S01]  /*1daf0*/  USHF.R.U32.HI UR5, URZ, UR13, UR5 ;  /* 0x0000000d3f057299 */ /* 0x000fe20008011605 */
[----:B------:R-:W-:Y:S01]  /*1db00*/  ULDC.64 UR6, c[0x0][0x640] ;  /* 0x0001900000067ab9 */ /* 0x000fe20000000a00 */
[----:B------:R-:W-:Y:S01]  /*1db10*/  UMOV UR10, 0xffffffff ;  /* 0xffffffff000a7882 */ /* 0x000fe20000000000 */
[----:B------:R-:W-:Y:S01]  /*1db20*/  ISETP.NE.U32.AND P0, PT, RZ, UR6, PT ;  /* 0x00000006ff007c0c */ /* 0x000fe2000bf05070 */
[----:B------:R-:W-:Y:S02]  /*1db30*/  USHF.R.U64 UR18, UR17, UR14, UR5 ;  /* 0x0000000e11127299 */ /* 0x000fe40008001205 */
[----:B------:R-:W-:Y:S01]  /*1db40*/  USHF.R.U32.HI UR5, URZ, UR14, UR5 ;  /* 0x0000000e3f057299 */ /* 0x000fe20008011605 */
[----:B------:R-:W-:Y:S01]  /*1db50*/  ISETP.NE.AND.EX P0, PT, RZ, UR7, PT, P0 ;  /* 0x00000007ff007c0c */ /* 0x000fe2000bf05300 */
[----:B------:R-:W-:-:S02]  /*1db60*/  USHF.L.U32 UR11, UR10, UR22, URZ ;  /* 0x000000160a0b7299 */ /* 0x000fc4000800063f */
[----:B------:R-:W-:Y:S01]  /*1db70*/  USHF.R.U64 UR19, UR18, UR22, UR5 ;  /* 0x0000001612137299 */ /* 0x000fe20008001205 */
[----:B------:R-:W-:Y:S01]  /*1db80*/  ULDC UR20, c[0x0][0x600] ;  /* 0x0001800000147ab9 */ /* 0x000fe20000000800 */
[----:B------:R-:W-:Y:S02]  /*1db90*/  USHF.R.U32.HI UR10, URZ, UR22, UR5 ;  /* 0x000000163f0a7299 */ /* 0x000fe40008011605 */
[----:B------:R-:W-:Y:S02]  /*1dba0*/  UIADD3 UR21, UR20, -0x1, URZ ;  /* 0xffffffff14157890 */ /* 0x000fe4000fffe03f */
[----:B------:R-:W-:Y:S01]  /*1dbb0*/  ULOP3.LUT UR26, URZ, UR11, URZ, 0x33, !UPT ;  /* 0x0000000b3f1a7292 */ /* 0x000fe2000f8e333f */
        /* <DEDUP_REMOVED lines=17> */
.L_x_57:
[----:B------:R-:W-:Y:S01]  /*1dcd0*/  USHF.R.U64 UR6, UR5, UR23, UR10 ;  /* 0x0000001705067299 */ /* 0x000fe2000800120a */
[----:B------:R-:W-:Y:S01]  /*1dce0*/  IMAD.MOV.U32 R0, RZ, RZ, 0x1 ;  /* 0x00000001ff007424 */ /* 0x000fe200078e00ff */
[----:B------:R-:W-:Y:S01]  /*1dcf0*/  USHF.L.U32 UR25, UR25, UR22, URZ ;  /* 0x0000001619197299 */ /* 0x000fe2000800063f */
[----:B------:R-:W-:Y:S01]  /*1dd00*/  IMAD.U32 R11, RZ, RZ, UR4 ;  /* 0x00000004ff0b7e24 */ /* 0x000fe2000f8e00ff */
[----:B------:R-:W-:Y:S02]  /*1dd10*/  ULOP3.LUT UR5, UR18, UR26, URZ, 0xc0, !UPT ;  /* 0x0000001a12057292 */ /* 0x000fe4000f8ec03f */
[----:B------:R-:W-:Y:S02]  /*1dd20*/  UIADD3 UR7, -UR6, URZ, URZ ;  /* 0x0000003f06077290 */ /* 0x000fe4000fffe13f */
[----:B------:R-:W-:Y:S02]  /*1dd30*/  UIMAD UR6, UR25, UR6, UR5 ;  /* 0x00000006190672a4 */ /* 0x000fe4000f8e0205 */
[----:B------:R-:W-:-:S02]  /*1dd40*/  ULOP3.LUT UR17, UR17, UR21, URZ, 0xc0, !UPT ;  /* 0x0000001511117292 */ /* 0x000fc4000f8ec03f */
[----:B------:R-:W-:Y:S02]  /*1dd50*/  UIMAD UR5, UR7, UR24, UR19 ;  /* 0x00000018070572a4 */ /* 0x000fe4000f8e0213 */
[----:B------:R-:W-:Y:S01]  /*1dd60*/  UISETP.NE.AND UP0, UPT, UR41, URZ, UPT ;  /* 0x0000003f2900728c */ /* 0x000fe2000bf05270 */
[----:B------:R-:W-:Y:S01]  /*1dd70*/  ULDC UR7, c[0x0][0x610] ;  /* 0x0001840000077ab9 */ /* 0x000fe20000000800 */
[----:B------:R-:W-:Y:S02]  /*1dd80*/  UIMAD UR5, UR5, UR20, UR17 ;  /* 0x00000014050572a4 */ /* 0x000fe4000f8e0211 */
[----:B------:R-:W-:-:S04]  /*1dd90*/  UIMAD UR8, UR6, UR7, UR8 ;  /* 0x00000007060872a4 */ /* 0x000fc8000f8e0208 */
[----:B------:R-:W-:Y:S02]  /*1dda0*/  USEL UR6, UR5, UR8, !UP0 ;  /* 0x0000000805067287 */ /* 0x000fe4000c000000 */
[----:B------:R-:W-:-:S04]  /*1ddb0*/  USEL UR8, UR8, UR5, !UP0 ;  /* 0x0000000508087287 */ /* 0x000fc8000c000000 */
[----:B------:R-:W-:Y:S02]  /*1ddc0*/  IMAD.U32 R3, RZ, RZ, UR6 ;  /* 0x00000006ff037e24 */ /* 0x000fe4000f8e00ff */
[----:B------:R-:W-:-:S07]  /*1ddd0*/  IMAD.U32 R2, RZ, RZ, UR8 ;  /* 0x00000008ff027e24 */ /* 0x000fce000f8e00ff */
.L_x_55:
[----:B------:R-:W-:-:S08]  /*1dde0*/  NOP ;  /* 0x0000000000007918 */ /* 0x000fd00000000000 */
[----:B0-----:R-:W0:-:S00]  /*1ddf0*/  USETMAXREG.DEALLOC.CTAPOOL 0x18 ;  /* 0x00000018000079c8 */ /* 0x001e0000080e0500 */
[----:B------:R-:W-:-:S13]  /*1de00*/  ISETP.NE.AND P0, PT, RZ, UR9, PT ;  /* 0x00000009ff007c0c */ /* 0x000fda000bf05270 */
[----:B------:R-:W-:Y:S05]  /*1de10*/  @P0 EXIT ;  /* 0x000000000000094d */ /* 0x000fea0003800000 */
[----:B0-----:R-:W-:Y:S01]  /*1de20*/  LOP3.LUT P0, RZ, R0, 0xff, RZ, 0xc0, !PT ;  /* 0x000000ff00ff7812 */ /* 0x001fe2000780c0ff */
[----:B------:R-:W-:Y:S02]  /*1de30*/  IMAD.MOV.U32 R0, RZ, RZ, 0x1 ;  /* 0x00000001ff007424 */ /* 0x000fe400078e00ff */
[----:B------:R-:W-:-:S10]  /*1de40*/  IMAD.MOV.U32 R6, RZ, RZ, RZ ;  /* 0x000000ffff067224 */ /* 0x000fd400078e00ff */
[----:B------:R-:W-:Y:S05]  /*1de50*/  @!P0 BRA `(.L_x_58) ;  /* 0x0000000c00748947 */ /* 0x000fea0003800000 */
[----:B------:R-:W0:Y:S01]  /*1de60*/  S2R R0, SR_CgaCtaId ;  /* 0x0000000000007919 */ /* 0x000e220000008800 */
[----:B------:R-:W1:Y:S01]  /*1de70*/  LDC R4, c[0x0][0x28c] ;  /* 0x0000a300ff047b82 */ /* 0x000e620000000800 */
[----:B------:R-:W-:Y:S01]  /*1de80*/  ULDC UR5, c[0x0][0x658] ;  /* 0x0001960000057ab9 */ /* 0x000fe20000000800 */
[----:B------:R-:W-:Y:S01]  /*1de90*/  UMOV UR7, 0xffffffff ;  /* 0xffffffff00077882 */ /* 0x000fe20000000000 */
[----:B------:R-:W-:Y:S01]  /*1dea0*/  ULDC UR6, c[0x0][0xc] ;  /* 0x0000030000067ab9 */ /* 0x000fe20000000800 */
[----:B------:R-:W-:Y:S01]  /*1deb0*/  USHF.L.U32 UR9, UR7, UR5, URZ ;  /* 0x0000000507097299 */ /* 0x000fe2000800063f */
[----:B------:R-:W-:Y:S01]  /*1dec0*/  BSSY B0, `(.L_x_58) ;  /* 0x00000d6000007945 */ /* 0x000fe20003800000 */
[----:B------:R-:W-:Y:S01]  /*1ded0*/  UMOV UR8, 0x1 ;  /* 0x0000000100087882 */ /* 0x000fe20000000000 */
[----:B------:R-:W-:Y:S01]  /*1dee0*/  ULDC UR7, c[0x0][0x10] ;  /* 0x0000040000077ab9 */ /* 0x000fe20000000800 */
[----:B------:R-:W-:Y:S01]  /*1def0*/  USHF.L.U32 UR5, UR8, UR5, URZ ;  /* 0x0000000508057299 */ /* 0x000fe2000800063f */
[----:B------:R-:W-:Y:S01]  /*1df00*/  IMAD.MOV.U32 R9, RZ, RZ, 0x1 ;  /* 0x00000001ff097424 */ /* 0x000fe200078e00ff */
[----:B------:R-:W-:Y:S01]  /*1df10*/  UIMAD.WIDE.U32 UR6, UR6, UR7, URZ ;  /* 0x00000007060672a5 */ /* 0x000fe2000f8e003f */
[----:B------:R-:W-:Y:S01]  /*1df20*/  IMAD.MOV.U32 R6, RZ, RZ, RZ ;  /* 0x000000ffff067224 */ /* 0x000fe200078e00ff */
[----:B------:R-:W-:Y:S01]  /*1df30*/  ULDC UR8, c[0x0][0x14] ;  /* 0x0000050000087ab9 */ /* 0x000fe20000000800 */
[----:B------:R-:W-:Y:S01]  /*1df40*/  ULDC UR4, c[0x0][0x600] ;  /* 0x0001800000047ab9 */ /* 0x000fe20000000800 */
[----:B------:R-:W-:-:S02]  /*1df50*/  UIMAD.WIDE.U32 UR20, UR6, UR8, URZ ;  /* 0x00000008061472a5 */ /* 0x000fc4000f8e003f */
[----:B------:R-:W-:Y:S02]  /*1df60*/  UIMAD UR7, UR7, UR8, URZ ;  /* 0x00000008070772a4 */ /* 0x000fe4000f8e023f */
[----:B------:R-:W-:Y:S02]  /*1df70*/  ULOP3.LUT UR24, UR40, 0x2, URZ, 0xfc, !UPT ;  /* 0x0000000228187892 */ /* 0x000fe4000f8efc3f */
[----:B------:R-:W-:Y:S02]  /*1df80*/  UIADD3 UR4, UR4, -0x1, URZ ;  /* 0xffffffff04047890 */ /* 0x000fe4000fffe03f */
[----:B------:R-:W-:Y:S01]  /*1df90*/  ULOP3.LUT UR6, URZ, UR9, URZ, 0x33, !UPT ;  /* 0x000000093f067292 */ /* 0x000fe2000f8e333f */
[----:B-1----:R-:W-:Y:S01]  /*1dfa0*/  VIADD R4, R4, 0x3f ;  /* 0x0000003f04047836 */ /* 0x002fe20000000000 */
[----:B------:R-:W-:Y:S01]  /*1dfb0*/  UIADD3 UR7, UR21, UR7, URZ ;  /* 0x0000000715077290 */ /* 0x000fe2000fffe03f */
[----:B------:R-:W-:-:S03]  /*1dfc0*/  ULDC.64 UR22, c[0x0][0x198] ;  /* 0x0000660000167ab9 */ /* 0x000fc60000000a00 */
[----:B------:R-:W-:Y:S01]  /*1dfd0*/  SHF.R.S32.HI R5, RZ, 0x1f, R4 ;  /* 0x0000001fff057819 */ /* 0x000fe20000011404 */
[C---:B0-----:R-:W-:Y:S02]  /*1dfe0*/  IMAD.SHL.U32 R16, R0.reuse, 0x80, RZ ;  /* 0x0000008000107824 */ /* 0x041fe400078e00ff */
[----:B------:R-:W-:Y:S01]  /*1dff0*/  IMAD.SHL.U32 R0, R0, 0x2000, RZ ;  /* 0x0000200000007824 */ /* 0x000fe200078e00ff */
[----:B------:R-:W-:Y:S02]  /*1e000*/  LEA.HI R5, R5, R4, RZ, 0x6 ;  /* 0x0000000405057211 */ /* 0x000fe400078f30ff */
[----:B------:R-:W-:Y:S02]  /*1e010*/  LOP3.LUT R16, R16, 0x80, RZ, 0xc0, !PT ;  /* 0x0000008010107812 */ /* 0x000fe400078ec0ff */
[----:B------:R-:W-:Y:S02]  /*1e020*/  LOP3.LUT R0, R0, 0x2000, RZ, 0xc0, !PT ;  /* 0x0000200000007812 */ /* 0x000fe400078ec0ff */
[----:B------:R-:W-:-:S03]  /*1e030*/  SHF.R.S32.HI R7, RZ, 0x6, R5 ;  /* 0x00000006ff077819 */ /* 0x000fc60000011405 */
[----:B------:R-:W-:Y:S02]  /*1e040*/  VIADD R8, R0, 0x1e100 ;  /* 0x0001e10000087836 */ /* 0x000fe40000000000 */
[----:B------:R-:W-:Y:S02]  /*1e050*/  IMAD.MOV.U32 R0, RZ, RZ, 0x1 ;  /* 0x00000001ff007424 */ /* 0x000fe400078e00ff */
[----:B------:R-:W-:-:S07]  /*1e060*/  VIADD R17, R7, 0x1 ;  /* 0x0000000107117836 */ /* 0x000fce0000000000 */
.L_x_69:
[----:B------:R-:W-:-:S03]  /*1e070*/  UMOV UR8, 0xffffffff ;  /* 0xffffffff00087882 */ /* 0x000fc60000000000 */
[----:B------:R-:W-:Y:S05]  /*1e080*/  BRA.DIV UR8, `(.L_x_59) ;  /* 0x0000000e08f87947 */ /* 0x000fea000b800000 */
[----:B------:R-:W-:-:S13]  /*1e090*/  ELECT P6, URZ, PT ;  /* 0x00000000003f782f */ /* 0x000fda00038c0000 */
.L_x_81:
[----:B------:R-:W0:Y:S01]  /*1e0a0*/  LDC R4, c[0x0][0x28c] ;  /* 0x0000a300ff047b82 */ /* 0x000e220000000800 */
[----:B------:R-:W-:Y:S01]  /*1e0b0*/  BSSY B1, `(.L_x_60) ;  /* 0x000003a000017945 */ /* 0x000fe20003800000 */
[----:B0-----:R-:W-:-:S13]  /*1e0c0*/  ISETP.LT.OR P6, PT, R4, 0x1, !P6 ;  /* 0x000000010400780c */ /* 0x001fda00077c1670 */
[----:B------:R-:W-:Y:S05]  /*1e0d0*/  @P6 BRA `(.L_x_61) ;  /* 0x0000000000dc6947 */ /* 0x000fea0003800000 */
[----:B------:R-:W-:Y:S02]  /*1e0e0*/  IMAD R3, R3, 0x100, R16 ;  /* 0x0000010003037824 */ /* 0x000fe400078e0210 */
[----:B------:R-:W-:Y:S02]  /*1e0f0*/  IMAD R2, R2, 0x180, RZ ;  /* 0x0000018002027824 */ /* 0x000fe400078e02ff */
[----:B------:R-:W-:Y:S02]  /*1e100*/  IMAD.MOV.U32 R14, RZ, RZ, RZ ;  /* 0x000000ffff0e7224 */ /* 0x000fe400078e00ff */
[----:B------:R-:W-:Y:S02]  /*1e110*/  IMAD.MOV.U32 R4, RZ, RZ, R17 ;  /* 0x000000ffff047224 */ /* 0x000fe400078e0011 */
[----:B------:R-:W-:Y:S02]  /*1e120*/  IMAD.MOV.U32 R5, RZ, RZ, R0 ;  /* 0x000000ffff057224 */ /* 0x000fe400078e0000 */
[----:B------:R-:W-:-:S07]  /*1e130*/  IMAD.MOV.U32 R13, RZ, RZ, R6 ;  /* 0x000000ffff0d7224 */ /* 0x000fce00078e0006 */
.L_x_64:
[----:B------:R-:W0:Y:S01]  /*1e140*/  S2R R15, SR_CgaCtaId ;  /* 0x00000000000f7919 */ /* 0x000e220000008800 */
[----:B------:R-:W-:Y:S02]  /*1e150*/  MOV R10, 0x400 ;  /* 0x00000400000a7802 */ /* 0x000fe40000000f00 */
[----:B------:R-:W-:Y:S02]  /*1e160*/  SHF.L.U32 R12, R5, 0x1f, RZ ;  /* 0x0000001f050c7819 */ /* 0x000fe400000006ff */
[----:B0-----:R-:W-:-:S05]  /*1e170*/  LEA R10, R15, R10, 0x18 ;  /* 0x0000000a0f0a7211 */ /* 0x001fca00078ec0ff */
[----:B------:R-:W-:-:S04]  /*1e180*/  IMAD R15, R13, 0x8, R10 ;  /* 0x000000080d0f7824 */ /* 0x000fc800078e020a */
[----:B------:R-:W0:Y:S02]  /*1e190*/  SYNCS.PHASECHK.TRANS64.TRYWAIT P0, [R15+URZ+0x28], R12 ;  /* 0x0000280c0f0075a7 */ /* 0x000e24000800017f */
[----:B0-----:R-:W-:Y:S05]  /*1e1a0*/  @!P0 BRA `(.L_x_62) ;  /* 0x0000000c00d08947 */ /* 0x001fea0003800000 */
.L_x_82:
[----:B------:R-:W1:Y:S01]  /*1e1b0*/  S2R R18, SR_TID.X ;  /* 0x0000000000127919 */ /* 0x000e620000002100 */
[----:B------:R-:W-:-:S04]  /*1e1c0*/  UPRMT UR8, UR24, 0x9910, URZ ;  /* 0x0000991018087896 */ /* 0x000fc8000800003f */
[----:B------:R-:W-:Y:S01]  /*1e1d0*/  UISETP.NE.AND UP0, UPT, UR8, 0x2, UPT ;  /* 0x000000020800788c */ /* 0x000fe2000bf05270 */
[----:B-1----:R-:W-:-:S13]  /*1e1e0*/  LOP3.LUT P0, RZ, R18, 0x7f, RZ, 0xc0, !PT ;  /* 0x0000007f12ff7812 */ /* 0x002fda000780c0ff */
[----:B0-----:R-:W0:Y:S02]  /*1e1f0*/  @!P0 LDC R12, c[0x0][0x500] ;  /* 0x00014000ff0c8b82 */ /* 0x001e240000000800 */
[----:B0-----:R0:W-:Y:S01]  /*1e200*/  @!P0 SYNCS.ARRIVE.TRANS64 RZ, [R15+URZ], R12 ;  /* 0x0000000c0fff89a7 */ /* 0x0011e2000800003f */
[----:B------:R-:W-:-:S13]  /*1e210*/  PLOP3.LUT P0, PT, PT, PT, UP0, 0x80, 0x0 ;  /* 0x000000000000781c */ /* 0x000fda0003f0f008 */
[----:B0-----:R-:W-:Y:S05]  /*1e220*/  @P0 BRA `(.L_x_63) ;  /* 0x0000000000040947 */ /* 0x001fea0003800000 */
[----:B------:R-:W-:Y:S01]  /*1e230*/  BPT.TRAP 0x1 ;  /* 0x000000040000795c */ /* 0x000fe20000300000 */
.L_x_63:
[C---:B------:R-:W-:Y:S01]  /*1e240*/  IMAD R12, R13.reuse, 0x6000, R10 ;  /* 0x000060000d0c7824 */ /* 0x040fe200078e020a */
[----:B------:R-:W-:Y:S01]  /*1e250*/  R2UR UR13, R10 ;  /* 0x000000000a0d72ca */ /* 0x000fe200000e0000 */
[----:B------:R-:W-:Y:S01]  /*1e260*/  IMAD R10, R13, 0x4000, R8 ;  /* 0x000040000d0a7824 */ /* 0x000fe200078e0208 */
[----:B------:R-:W-:Y:S01]  /*1e270*/  R2UR UR18, R2 ;  /* 0x00000000021272ca */ /* 0x000fe200000e0000 */
[----:B------:R-:W-:Y:S01]  /*1e280*/  VIADD R4, R4, 0xffffffff ;  /* 0xffffffff04047836 */ /* 0x000fe20000000000 */
[----:B------:R-:W-:Y:S01]  /*1e290*/  R2UR UR8, R12 ;  /* 0x000000000c0872ca */ /* 0x000fe200000e0000 */
[----:B------:R-:W-:Y:S01]  /*1e2a0*/  UIADD3 UR14, UP0, UR22, 0xf0, URZ ;  /* 0x000000f0160e7890 */ /* 0x000fe2000ff1e03f */
[----:B------:R-:W-:Y:S01]  /*1e2b0*/  R2UR UR11, R10 ;  /* 0x000000000a0b72ca */ /* 0x000fe200000e0000 */
[----:B------:R-:W-:Y:S01]  /*1e2c0*/  UIADD3 UR26, UP1, UR22, 0x1f0, URZ ;  /* 0x000001f0161a7890 */ /* 0x000fe2000ff3e03f */
[----:B------:R-:W-:Y:S01]  /*1e2d0*/  R2UR UR9, R15 ;  /* 0x000000000f0972ca */ /* 0x000fe200000e0000 */
[----:B------:R-:W-:Y:S01]  /*1e2e0*/  UIADD3.X UR15, URZ, UR23, URZ, UP0, !UPT ;  /* 0x000000173f0f7290 */ /* 0x000fe200087fe43f */
[----:B------:R-:W-:Y:S01]  /*1e2f0*/  R2UR UR10, R14 ;  /* 0x000000000e0a72ca */ /* 0x000fe200000e0000 */
[----:B------:R-:W-:Y:S01]  /*1e300*/  VIADD R13, R13, 0x1 ;  /* 0x000000010d0d7836 */ /* 0x000fe20000000000 */
[----:B------:R-:W-:Y:S01]  /*1e310*/  R2UR UR12, R11 ;  /* 0x000000000b0c72ca */ /* 0x000fe200000e0000 */
[----:B------:R-:W-:Y:S01]  /*1e320*/  UIADD3.X UR27, URZ, UR23, URZ, UP1, !UPT ;  /* 0x000000173f1b7290 */ /* 0x000fe20008ffe43f */
[----:B------:R-:W-:Y:S01]  /*1e330*/  R2UR UR19, R3 ;  /* 0x00000000031372ca */ /* 0x000fe200000e0000 */
[----:B------:R-:W-:Y:S01]  /*1e340*/  UMOV UR16, 0x0 ;  /* 0x0000000000107882 */ /* 0x000fe20000000000 */
[----:B------:R-:W-:Y:S01]  /*1e350*/  ISETP.GT.AND P1, PT, R4, 0x1, PT ;  /* 0x000000010400780c */ /* 0x000fe20003f24270 */
[----:B------:R-:W-:Y:S01]  /*1e360*/  UIADD3 UR8, UR8, 0x100, URZ ;  /* 0x0000010008087890 */ /* 0x000fe2000fffe03f */
[----:B------:R-:W-:Y:S01]  /*1e370*/  ISETP.NE.AND P0, PT, R13, 0x5, PT ;  /* 0x000000050d00780c */ /* 0x000fe20003f05270 */
[----:B------:R-:W-:Y:S01]  /*1e380*/  UIADD3 UR13, UR13, UR11, URZ ;  /* 0x0000000b0d0d7290 */ /* 0x000fe2000fffe03f */
[----:B------:R-:W-:Y:S01]  /*1e390*/  VIADD R14, R14, 0x40 ;  /* 0x000000400e0e7836 */ /* 0x000fe20000000000 */
[----:B------:R-:W-:Y:S01]  /*1e3a0*/  UMOV UR17, 0x10000000 ;  /* 0x1000000000117882 */ /* 0x000fe20000000000 */
[----:B------:R-:W-:Y:S01]  /*1e3b0*/  UMOV UR11, UR18 ;  /* 0x00000012000b7c82 */ /* 0x000fe20008000000 */
[----:B------:R-:W-:Y:S01]  /*1e3c0*/  UMOV UR25, 0x30000 ;  /* 0x0003000000197882 */ /* 0x000fe20000000000 */
[----:B------:R-:W-:-:S02]  /*1e3d0*/  SEL R10, RZ, 0x1, P0 ;  /* 0x00000001ff0a7807 */ /* 0x000fc40000000000 */
[----:B------:R0:W-:Y:S01]  /*1e3e0*/  UTMALDG.3D [UR8], [UR14], desc[UR16] ;  /* 0x000010080e0075b4 */ /* 0x0001e20008011000 */
[----:B------:R-:W-:Y:S02]  /*1e3f0*/  SEL R13, R13, RZ, P0 ;  /* 0x000000ff0d0d7207 */ /* 0x000fe40000000000 */
[----:B------:R-:W-:Y:S01]  /*1e400*/  LOP3.LUT R5, R5, R10, RZ, 0x3c, !PT ;  /* 0x0000000a05057212 */ /* 0x000fe200078e3cff */
[----:B0-----:R-:W-:Y:S01]  /*1e410*/  UMOV UR11, UR19 ;  /* 0x00000013000b7c82 */ /* 0x001fe20008000000 */
[----:B------:R-:W-:Y:S02]  /*1e420*/  UMOV UR8, UR13 ;  /* 0x0000000d00087c82 */ /* 0x000fe40008000000 */
[----:B------:R0:W-:Y:S02]  /*1e430*/  UTMALDG.3D.MULTICAST [UR8], [UR26], UR25, desc[UR16] ;  /* 0x000010081a0073b4 */ /* 0x0001e40008011819 */
[----:B0-----:R-:W-:Y:S05]  /*1e440*/  @P1 BRA `(.L_x_64) ;  /* 0xfffffffc003c1947 */ /* 0x001fea000383ffff */
.L_x_61:
[----:B------:R-:W-:Y:S05]  /*1e450*/  BSYNC B1 ;  /* 0x0000000000017941 */ /* 0x000fea0003800000 */
.L_x_60:
[----:B------:R-:W2:Y:S01]  /*1e460*/  LDL.LU R18, [R1+0x400] ;  /* 0x0004000001127983 */ /* 0x000ea20000300800 */
[----:B------:R-:W-:Y:S01]  /*1e470*/  LOP3.LUT P0, RZ, R9, 0xff, RZ, 0xc0, !PT ;  /* 0x000000ff09ff7812 */ /* 0x000fe2000780c0ff */
[C---:B------:R-:W-:Y:S01]  /*1e480*/  IMAD.IADD R6, R7.reuse, 0x1, R6 ;  /* 0x0000000107067824 */ /* 0x040fe200078e0206 */
[----:B------:R-:W-:Y:S01]  /*1e490*/  ULDC.64 UR8, c[0x0][0x650] ;  /* 0x0001940000087ab9 */ /* 0x000fe20000000a00 */
[----:B------:R-:W3:Y:S01]  /*1e4a0*/  LDL.LU R15, [R1+0x404] ;  /* 0x00040400010f7983 */ /* 0x000ee20000300800 */
[----:B------:R-:W-:Y:S01]  /*1e4b0*/  ISETP.GE.U32.AND P1, PT, R7, 0x5, PT ;  /* 0x000000050700780c */ /* 0x000fe20003f26070 */
[----:B------:R-:W-:Y:S01]  /*1e4c0*/  BSSY B1, `(.L_x_65) ;  /* 0x0000073000017945 */ /* 0x000fe20003800000 */
[----:B------:R-:W-:Y:S01]  /*1e4d0*/  IMAD.MOV.U32 R11, RZ, RZ, -0x1 ;  /* 0xffffffffff0b7424 */ /* 0x000fe200078e00ff */
[----:B------:R-:W-:Y:S02]  /*1e4e0*/  PRMT R4, RZ, 0x7610, R4 ;  /* 0x00007610ff047816 */ /* 0x000fe40000000004 */
[----:B------:R-:W-:-:S04]  /*1e4f0*/  PRMT R9, RZ, 0x7610, R9 ;  /* 0x00007610ff097816 */ /* 0x000fc80000000009 */
[----:B------:R-:W0:Y:S01]  /*1e500*/  @P0 S2R R3, SR_CgaCtaId ;  /* 0x0000000000030919 */ /* 0x000e220000008800 */
[----:B------:R-:W-:-:S04]  /*1e510*/  @P0 MOV R2, 0x400 ;  /* 0x0000040000020802 */ /* 0x000fc80000000f00 */
[----:B0-----:R-:W-:-:S04]  /*1e520*/  @P0 LEA R2, R3, R2, 0x18 ;  /* 0x0000000203020211 */ /* 0x001fc800078ec0ff */
[----:B------:R0:W-:Y:S01]  /*1e530*/  @P0 SYNCS.ARRIVE.TRANS64.A1T0 RZ, [R2+URZ+0x68], RZ ;  /* 0x000068ff02ff09a7 */ /* 0x0001e2000810003f */
[----:B------:R-:W-:-:S04]  /*1e540*/  ISETP.GT.U32.AND P0, PT, R6, 0x4, PT ;  /* 0x000000040600780c */ /* 0x000fc80003f04070 */
[----:B------:R-:W-:Y:S01]  /*1e550*/  ISETP.LT.U32.AND P0, PT, R7, 0x5, P0 ;  /* 0x000000050700780c */ /* 0x000fe20000701070 */
[----:B0-----:R-:W-:-:S04]  /*1e560*/  IMAD.WIDE.U32 R2, R6, -0x33333333, RZ ;  /* 0xcccccccd06027825 */ /* 0x001fc800078e00ff */
[----:B------:R-:W-:Y:S01]  /*1e570*/  IMAD.MOV.U32 R2, RZ, RZ, -0x1 ;  /* 0xffffffffff027424 */ /* 0x000fe200078e00ff */
[----:B------:R-:W-:Y:S02]  /*1e580*/  SHF.R.U32.HI R5, RZ, 0x2, R3 ;  /* 0x00000002ff057819 */ /* 0x000fe40000011603 */
[----:B------:R-:W-:-:S03]  /*1e590*/  SEL R3, RZ, 0x1, !P0 ;  /* 0x00000001ff037807 */ /* 0x000fc60004000000 */
[----:B------:R-:W-:Y:S01]  /*1e5a0*/  IMAD R6, R5, -0x5, R6 ;  /* 0xfffffffb05067824 */ /* 0x000fe200078e0206 */
[----:B------:R-:W-:Y:S01]  /*1e5b0*/  LOP3.LUT R0, R0, R3, RZ, 0x3c, !PT ;  /* 0x0000000300007212 */ /* 0x000fe200078e3cff */
[----:B------:R-:W-:-:S03]  /*1e5c0*/  IMAD.MOV.U32 R3, RZ, RZ, -0x1 ;  /* 0xffffffffff037424 */ /* 0x000fc600078e00ff */
[----:B------:R-:W-:Y:S02]  /*1e5d0*/  @P1 LOP3.LUT R0, R0, 0x1, R5, 0x78, !PT ;  /* 0x0000000100001812 */ /* 0x000fe400078e7805 */
[----:B---3--:R-:W-:-:S04]  /*1e5e0*/  IADD3 R15, P0, R15, UR20, RZ ;  /* 0x000000140f0f7c10 */ /* 0x008fc8000ff1e0ff */
[----:B--2---:R-:W-:Y:S01]  /*1e5f0*/  IADD3.X R18, R18, UR7, RZ, P0, !PT ;  /* 0x0000000712127c10 */ /* 0x004fe200087fe4ff */
[----:B------:R0:W-:Y:S01]  /*1e600*/  STL [R1+0x404], R15 ;  /* 0x0004040f01007387 */ /* 0x0001e20000100800 */
[----:B------:R-:W-:-:S03]  /*1e610*/  ISETP.GE.U32.AND P0, PT, R15, UR8, PT ;  /* 0x000000080f007c0c */ /* 0x000fc6000bf06070 */
[----:B------:R0:W-:Y:S01]  /*1e620*/  STL [R1+0x400], R18 ;  /* 0x0004001201007387 */ /* 0x0001e20000100800 */
[----:B------:R-:W-:-:S13]  /*1e630*/  ISETP.GE.U32.AND.EX P0, PT, R18, UR9, PT, P0 ;  /* 0x0000000912007c0c */ /* 0x000fda000bf06100 */
[----:B0-----:R-:W-:Y:S05]  /*1e640*/  @P0 BRA `(.L_x_66) ;  /* 0x0000000400680947 */ /* 0x001fea0003800000 */
[----:B------:R-:W0:Y:S01]  /*1e650*/  S2UR UR8, SR_CTAID.X ;  /* 0x00000000000879c3 */ /* 0x000e220000002500 */
[----:B------:R-:W-:Y:S01]  /*1e660*/  ULDC.64 UR10, c[0x0][0x628] ;  /* 0x00018a00000a7ab9 */ /* 0x000fe20000000a00 */
[----:B------:R-:W-:Y:S01]  /*1e670*/  ULDC UR9, c[0x0][0x150] ;  /* 0x0000540000097ab9 */ /* 0x000fe20000000800 */
[----:B------:R-:W-:Y:S01]  /*1e680*/  ISETP.NE.U32.AND P0, PT, RZ, UR10, PT ;  /* 0x0000000aff007c0c */ /* 0x000fe2000bf05070 */
[----:B------:R-:W-:Y:S01]  /*1e690*/  ULDC UR12, c[0x0][0x630] ;  /* 0x00018c00000c7ab9 */ /* 0x000fe20000000800 */
[----:B------:R-:W-:Y:S01]  /*1e6a0*/  ULDC UR14, c[0x0][0x154] ;  /* 0x00005500000e7ab9 */ /* 0x000fe20000000800 */
[----:B------:R-:W-:Y:S01]  /*1e6b0*/  IMAD.MOV.U32 R3, RZ, RZ, R18 ;  /* 0x000000ffff037224 */ /* 0x000fe200078e0012 */
[----:B------:R-:W-:Y:S01]  /*1e6c0*/  ISETP.NE.AND.EX P0, PT, RZ, UR11, PT, P0 ;  /* 0x0000000bff007c0c */ /* 0x000fe2000bf05300 */
[----:B------:R-:W1:Y:S01]  /*1e6d0*/  S2UR UR13, SR_CTAID.Y ;  /* 0x00000000000d79c3 */ /* 0x000e620000002600 */
[----:B0-----:R-:W-:-:S05]  /*1e6e0*/  I2FP.F32.U32 R2, UR8 ;  /* 0x0000000800027c45 */ /* 0x001fca0008201000 */
[----:B------:R-:W-:Y:S01]  /*1e6f0*/  FMUL R10, R2, UR9 ;  /* 0x00000009020a7c20 */ /* 0x000fe20008400000 */
[----:B------:R-:W-:Y:S01]  /*1e700*/  IMAD.MOV.U32 R2, RZ, RZ, R15 ;  /* 0x000000ffff027224 */ /* 0x000fe200078e000f */
[----:B-1----:R-:W-:-:S04]  /*1e710*/  I2FP.F32.U32 R12, UR13 ;  /* 0x0000000d000c7c45 */ /* 0x002fc80008201000 */
[----:B------:R-:W0:Y:S01]  /*1e720*/  F2I.U32.TRUNC.NTZ R10, R10 ;  /* 0x0000000a000a7305 */ /* 0x000e22000020f000 */
[----:B------:R-:W-:Y:S05]  /*1e730*/  @!P0 BRA `(.L_x_67) ;  /* 0x0000000000288947 */ /* 0x000fea0003800000 */
[----:B------:R-:W-:Y:S02]  /*1e740*/  ULDC UR9, c[0x0][0x634] ;  /* 0x00018d0000097ab9 */ /* 0x000fe40000000800 */
[----:B------:R-:W-:-:S05]  /*1e750*/  IADD3 R3, P0, R15, UR9, RZ ;  /* 0x000000090f037c10 */ /* 0x000fca000ff1e0ff */
[----:B------:R-:W-:-:S04]  /*1e760*/  IMAD.X R11, RZ, RZ, R18, P0 ;  /* 0x000000ffff0b7224 */ /* 0x000fc800000e0612 */
[----:B------:R-:W-:-:S04]  /*1e770*/  IMAD.WIDE.U32 R4, R11, UR10, RZ ;  /* 0x0000000a0b047c25 */ /* 0x000fc8000f8e00ff */
[----:B------:R-:W-:-:S04]  /*1e780*/  IMAD.WIDE.U32 R4, P0, R3, UR11, R4 ;  /* 0x0000000b03047c25 */ /* 0x000fc8000f800004 */
[----:B------:R-:W-:-:S04]  /*1e790*/  IMAD.WIDE.U32 R2, R3, UR10, RZ ;  /* 0x0000000a03027c25 */ /* 0x000fc8000f8e00ff */
[----:B------:R-:W-:Y:S01]  /*1e7a0*/  IMAD.MOV.U32 R2, RZ, RZ, R5 ;  /* 0x000000ffff027224 */ /* 0x000fe200078e0005 */
[----:B------:R-:W-:Y:S01]  /*1e7b0*/  IADD3 RZ, P1, R3, R4, RZ ;  /* 0x0000000403ff7210 */ /* 0x000fe20007f3e0ff */
[----:B------:R-:W-:-:S04]  /*1e7c0*/  IMAD.X R3, RZ, RZ, RZ, P0 ;  /* 0x000000ffff037224 */ /* 0x000fc800000e06ff */
[----:B------:R-:W-:-:S08]  /*1e7d0*/  IMAD.WIDE.U32.X R2, R11, UR11, R2, P1 ;  /* 0x0000000b0b027c25 */ /* 0x000fd000088e0402 */
.L_x_67:
[--C-:B------:R-:W-:Y:S01]  /*1e7e0*/  SHF.R.U64 R11, R2, UR12, R3.reuse ;  /* 0x0000000c020b7c19 */ /* 0x100fe20008001203 */
[----:B------:R-:W-:Y:S01]  /*1e7f0*/  ULDC.64 UR10, c[0x0][0x620] ;  /* 0x00018800000a7ab9 */ /* 0x000fe20000000a00 */
[----:B------:R-:W-:Y:S01]  /*1e800*/  SHF.R.U32.HI R2, RZ, UR12, R3 ;  /* 0x0000000cff027c19 */ /* 0x000fe20008011603 */
[----:B------:R-:W-:Y:S01]  /*1e810*/  IMAD.MOV.U32 R3, RZ, RZ, R18 ;  /* 0x000000ffff037224 */ /* 0x000fe200078e0012 */
[----:B------:R-:W-:Y:S01]  /*1e820*/  IADD3 R13, P0, RZ, -R11, RZ ;  /* 0x8000000bff0d7210 */ /* 0x000fe20007f1e0ff */
[----:B------:R-:W-:Y:S01]  /*1e830*/  FMUL R4, R12, UR14 ;  /* 0x0000000e0c047c20 */ /* 0x000fe20008400000 */
[----:B------:R-:W-:Y:S01]  /*1e840*/  ULDC.64 UR14, c[0x0][0x640] ;  /* 0x00019000000e7ab9 */ /* 0x000fe20000000a00 */
[----:B0-----:R-:W-:Y:S02]  /*1e850*/  R2UR UR9, R10 ;  /* 0x000000000a0972ca */ /* 0x001fe400000e0000 */
[----:B------:R-:W-:Y:S01]  /*1e860*/  IMAD.X R2, RZ, RZ, ~R2, P0 ;  /* 0x000000ffff027224 */ /* 0x000fe200000e0e02 */
[----:B------:R-:W-:Y:S01]  /*1e870*/  ISETP.NE.U32.AND P0, PT, RZ, UR14, PT ;  /* 0x0000000eff007c0c */ /* 0x000fe2000bf05070 */
[----:B------:R-:W0:Y:S02]  /*1e880*/  F2I.U32.TRUNC.NTZ R4, R4 ;  /* 0x0000000400047305 */ /* 0x000e24000020f000 */
[----:B------:R-:W-:Y:S01]  /*1e890*/  IMAD R2, R2, UR10, RZ ;  /* 0x0000000a02027c24 */ /* 0x000fe2000f8e02ff */
[----:B------:R-:W-:-:S03]  /*1e8a0*/  ISETP.NE.AND.EX P0, PT, RZ, UR15, PT, P0 ;  /* 0x0000000fff007c0c */ /* 0x000fc6000bf05300 */
[----:B------:R-:W-:Y:S02]  /*1e8b0*/  IMAD R5, R13, UR11, R2 ;  /* 0x0000000b0d057c24 */ /* 0x000fe4000f8e0202 */
[----:B------:R-:W-:-:S04]  /*1e8c0*/  IMAD.MOV.U32 R2, RZ, RZ, R15 ;  /* 0x000000ffff027224 */ /* 0x000fc800078e000f */
[----:B------:R-:W-:Y:S01]  /*1e8d0*/  IMAD.WIDE.U32 R2, R13, UR10, R2 ;  /* 0x0000000a0d027c25 */ /* 0x000fe2000f8e0002 */
[----:B------:R-:W-:Y:S01]  /*1e8e0*/  ULDC UR10, c[0x0][0x618] ;  /* 0x00018600000a7ab9 */ /* 0x000fe20000000800 */
[----:B0-----:R-:W-:Y:S02]  /*1e8f0*/  R2UR UR11, R4 ;  /* 0x00000000040b72ca */ /* 0x001fe400000e0000 */
[----:B------:R-:W-:-:S05]  /*1e900*/  IMAD.IADD R3, R3, 0x1, R5 ;  /* 0x0000000103037824 */ /* 0x000fca00078e0205 */
[--C-:B------:R-:W-:Y:S02]  /*1e910*/  SHF.R.U64 R10, R2, UR10, R3.reuse ;  /* 0x0000000a020a7c19 */ /* 0x100fe40008001203 */
[----:B------:R-:W-:Y:S01]  /*1e920*/  SHF.R.U32.HI R3, RZ, UR10, R3 ;  /* 0x0000000aff037c19 */ /* 0x000fe20008011603 */
[----:B------:R-:W-:-:S03]  /*1e930*/  ULDC UR10, c[0x0][0x608] ;  /* 0x00018200000a7ab9 */ /* 0x000fc60000000800 */
[--C-:B------:R-:W-:Y:S02]  /*1e940*/  SHF.R.U64 R12, R10, UR10, R3.reuse ;  /* 0x0000000a0a0c7c19 */ /* 0x100fe40008001203 */
[----:B------:R-:W-:Y:S01]  /*1e950*/  SHF.R.U32.HI R3, RZ, UR10, R3 ;  /* 0x0000000aff037c19 */ /* 0x000fe20008011603 */
[----:B------:R-:W-:-:S03]  /*1e960*/  ULDC UR10, c[0x0][0x658] ;  /* 0x00019600000a7ab9 */ /* 0x000fc60000000800 */
[--C-:B------:R-:W-:Y:S02]  /*1e970*/  SHF.R.U64 R13, R12, UR10, R3.reuse ;  /* 0x0000000a0c0d7c19 */ /* 0x100fe40008001203 */
[----:B------:R-:W-:-:S03]  /*1e980*/  SHF.R.U32.HI R14, RZ, UR10, R3 ;  /* 0x0000000aff0e7c19 */ /* 0x000fc60008011603 */
[----:B------:R-:W-:Y:S02]  /*1e990*/  IMAD.MOV.U32 R2, RZ, RZ, R13 ;  /* 0x000000ffff027224 */ /* 0x000fe400078e000d */
[----:B------:R-:W-:Y:S01]  /*1e9a0*/  IMAD.MOV.U32 R3, RZ, RZ, R14 ;  /* 0x000000ffff037224 */ /* 0x000fe200078e000e */
[----:B------:R-:W-:Y:S06]  /*1e9b0*/  @!P0 BRA `(.L_x_68) ;  /* 0x0000000000288947 */ /* 0x000fec0003800000 */
        /* <DEDUP_REMOVED lines=10> */
.L_x_68:
[----:B------:R-:W-:Y:S01]  /*1ea60*/  ULDC UR10, c[0x0][0x648] ;  /* 0x00019200000a7ab9 */ /* 0x000fe20000000800 */
[----:B------:R-:W-:Y:S01]  /*1ea70*/  UISETP.NE.AND UP0, UPT, UR41, URZ, UPT ;  /* 0x0000003f2900728c */ /* 0x000fe2000bf05270 */
[----:B------:R-:W-:Y:S01]  /*1ea80*/  SHF.R.U64 R3, R2, UR10, R3 ;  /* 0x0000000a02037c19 */ /* 0x000fe20008001203 */
[----:B------:R-:W-:Y:S01]  /*1ea90*/  ULDC UR10, c[0x0][0x638] ;  /* 0x00018e00000a7ab9 */ /* 0x000fe20000000800 */
[----:B------:R-:W-:Y:S01]  /*1eaa0*/  UIADD3 UR11, -UR11, URZ, URZ ;  /* 0x0000003f0b0b7290 */ /* 0x000fe2000fffe13f */
[----:B------:R-:W-:Y:S02]  /*1eab0*/  LOP3.LUT R12, R12, UR6, RZ, 0xc0, !PT ;  /* 0x000000060c0c7c12 */ /* 0x000fe4000f8ec0ff */
[----:B------:R-:W-:Y:S01]  /*1eac0*/  IMAD.MOV R4, RZ, RZ, -R3 ;  /* 0x000000ffff047224 */ /* 0x000fe200078e0a03 */
[----:B------:R-:W-:Y:S02]  /*1ead0*/  LOP3.LUT R10, R10, UR4, RZ, 0xc0, !PT ;  /* 0x000000040a0a7c12 */ /* 0x000fe4000f8ec0ff */
[----:B------:R-:W-:Y:S01]  /*1eae0*/  IMAD R2, R3, UR5, R12 ;  /* 0x0000000503027c24 */ /* 0x000fe2000f8e020c */
[----:B------:R-:W-:Y:S01]  /*1eaf0*/  PLOP3.LUT P0, PT, PT, PT, UP0, 0x40, 0x0 ;  /* 0x000000000000781c */ /* 0x000fe20003f0e808 */
[----:B------:R-:W-:Y:S01]  /*1eb00*/  IMAD R13, R4, UR10, R13 ;  /* 0x0000000a040d7c24 */ /* 0x000fe2000f8e020d */
[----:B------:R-:W-:Y:S01]  /*1eb10*/  UIADD3 UR10, -UR9, URZ, URZ ;  /* 0x0000003f090a7290 */ /* 0x000fe2000fffe13f */
[----:B------:R-:W-:Y:S01]  /*1eb20*/  PLOP3.LUT P1, PT, PT, PT, UP0, 0x40, 0x0 ;  /* 0x000000000000781c */ /* 0x000fe20003f2e808 */
[----:B------:R-:W-:Y:S01]  /*1eb30*/  IMAD.MOV.U32 R4, RZ, RZ, 0x1 ;  /* 0x00000001ff047424 */ /* 0x000fe200078e00ff */
[----:B------:R-:W-:-:S02]  /*1eb40*/  ULDC UR9, c[0x0][0x144] ;  /* 0x0000510000097ab9 */ /* 0x000fc40000000800 */
[----:B------:R-:W-:-:S03]  /*1eb50*/  UIMAD UR8, UR9, UR10, UR8 ;  /* 0x0000000a090872a4 */ /* 0x000fc6000f8e0208 */
[----:B------:R-:W-:Y:S02]  /*1eb60*/  ULDC UR9, c[0x0][0x148] ;  /* 0x0000520000097ab9 */ /* 0x000fe40000000800 */
[----:B------:R-:W-:-:S03]  /*1eb70*/  @UP0 UIMAD UR8, UR9, UR11, UR13 ;  /* 0x0000000b090802a4 */ /* 0x000fc6000f8e020d */
[----:B------:R-:W-:Y:S02]  /*1eb80*/  ULDC UR9, c[0x0][0x600] ;  /* 0x0001800000097ab9 */ /* 0x000fe40000000800 */
[----:B------:R-:W-:Y:S02]  /*1eb90*/  IMAD R13, R13, UR9, R10 ;  /* 0x000000090d0d7c24 */ /* 0x000fe4000f8e020a */
[----:B------:R-:W-:Y:S01]  /*1eba0*/  IMAD.U32 R3, RZ, RZ, UR8 ;  /* 0x00000008ff037e24 */ /* 0x000fe2000f8e00ff */
[----:B------:R-:W-:-:S03]  /*1ebb0*/  ULDC UR8, c[0x0][0x610] ;  /* 0x0001840000087ab9 */ /* 0x000fc60000000800 */
[----:B------:R-:W-:-:S05]  /*1ebc0*/  IMAD R2, R2, UR8, R3 ;  /* 0x0000000802027c24 */ /* 0x000fca000f8e0203 */
[----:B------:R-:W-:Y:S02]  /*1ebd0*/  SEL R3, R13, R2, P0 ;  /* 0x000000020d037207 */ /* 0x000fe40000000000 */
[----:B------:R-:W-:-:S07]  /*1ebe0*/  SEL R2, R2, R13, P1 ;  /* 0x0000000d02027207 */ /* 0x000fce0000800000 */
.L_x_66:
[----:B------:R-:W-:Y:S05]  /*1ebf0*/  BSYNC B1 ;  /* 0x0000000000017941 */ /* 0x000fea0003800000 */
.L_x_65:
[----:B------:R-:W-:-:S13]  /*1ec00*/  LOP3.LUT P0, RZ, R4, 0xff, RZ, 0xc0, !PT ;  /* 0x000000ff04ff7812 */ /* 0x000fda000780c0ff */
[----:B------:R-:W-:Y:S05]  /*1ec10*/  @P0 BRA `(.L_x_69) ;  /* 0xfffffff400140947 */ /* 0x000fea000383ffff */
[----:B------:R-:W-:Y:S05]  /*1ec20*/  BSYNC B0 ;  /* 0x0000000000007941 */ /* 0x000fea0003800000 */
.L_x_58:
[----:B------:R-:W-:-:S03]  /*1ec30*/  UMOV UR8, 0xffffffff ;  /* 0xffffffff00087882 */ /* 0x000fc60000000000 */
[----:B------:R-:W-:Y:S05]  /*1ec40*/  BRA.DIV UR8, `(.L_x_70) ;  /* 0x00000006083c7947 */ /* 0x000fea000b800000 */
[----:B------:R-:W-:-:S13]  /*1ec50*/  ELECT P6, URZ, PT ;  /* 0x00000000003f782f */ /* 0x000fda00038c0000 */
.L_x_85:
[----:B------:R-:W-:Y:S04]  /*1ec60*/  BSSY B0, `(.L_x_71) ;  /* 0x0000035000007945 */ /* 0x000fe80003800000 */
[----:B------:R-:W-:Y:S05]  /*1ec70*/  @!P6 BRA `(.L_x_72) ;  /* 0x0000000000cce947 */ /* 0x000fea0003800000 */
[----:B------:R-:W-:-:S04]  /*1ec80*/  ULOP3.LUT UR8, UR40, 0x2, URZ, 0xfc, !UPT ;  /* 0x0000000228087892 */ /* 0x000fc8000f8efc3f */
[----:B------:R-:W-:-:S06]  /*1ec90*/  UISETP.NE.AND UP0, UPT, UR8, 0x3, UPT ;  /* 0x000000030800788c */ /* 0x000fcc000bf05270 */
[----:B------:R-:W-:-:S13]  /*1eca0*/  PLOP3.LUT P0, PT, PT, PT, UP0, 0x80, 0x0 ;  /* 0x000000000000781c */ /* 0x000fda0003f0f008 */
[----:B------:R-:W-:Y:S05]  /*1ecb0*/  @!P0 BRA `(.L_x_73) ;  /* 0x0000000000048947 */ /* 0x000fea0003800000 */
[----:B------:R-:W-:Y:S01]  /*1ecc0*/  BPT.TRAP 0x1 ;  /* 0x000000040000795c */ /* 0x000fe20000300000 */
.L_x_73:
[----:B------:R-:W0:Y:S01]  /*1ecd0*/  S2R R3, SR_CgaCtaId ;  /* 0x0000000000037919 */ /* 0x000e220000008800 */
[----:B------:R-:W-:-:S04]  /*1ece0*/  MOV R2, 0x400 ;  /* 0x0000040000027802 */ /* 0x000fc80000000f00 */
[----:B0-----:R-:W-:Y:S02]  /*1ecf0*/  LEA R3, R3, R2, 0x18 ;  /* 0x0000000203037211 */ /* 0x001fe400078ec0ff */
[----:B------:R-:W-:-:S03]  /*1ed00*/  SHF.L.U32 R2, R0, 0x1f, RZ ;  /* 0x0000001f00027819 */ /* 0x000fc600000006ff */
[----:B------:R-:W-:-:S04]  /*1ed10*/  VIADD R3, R3, 0x28 ;  /* 0x0000002803037836 */ /* 0x000fc80000000000 */
[----:B------:R-:W-:-:S04]  /*1ed20*/  IMAD R5, R6, 0x8, R3 ;  /* 0x0000000806057824 */ /* 0x000fc800078e0203 */
[----:B------:R-:W0:Y:S02]  /*1ed30*/  SYNCS.PHASECHK.TRANS64.TRYWAIT P0, [R5+URZ], R2 ;  /* 0x00000002050075a7 */ /* 0x000e24000800017f */
[----:B0-----:R-:W-:Y:S05]  /*1ed40*/  @!P0 BRA `(.L_x_74) ;  /* 0x00000004001c8947 */ /* 0x001fea0003800000 */
.L_x_86:
[----:B------:R-:W-:-:S05]  /*1ed50*/  VIADD R6, R6, 0x1 ;  /* 0x0000000106067836 */ /* 0x000fca0000000000 */
[----:B------:R-:W-:-:S04]  /*1ed60*/  ISETP.NE.AND P0, PT, R6, 0x5, PT ;  /* 0x000000050600780c */ /* 0x000fc80003f05270 */
[----:B0-----:R-:W-:Y:S02]  /*1ed70*/  SEL R5, RZ, 0x1, P0 ;  /* 0x00000001ff057807 */ /* 0x001fe40000000000 */
[----:B------:R-:W-:Y:S02]  /*1ed80*/  SEL R6, R6, RZ, P0 ;  /* 0x000000ff06067207 */ /* 0x000fe40000000000 */
[----:B------:R-:W-:-:S03]  /*1ed90*/  LOP3.LUT R5, R0, R5, RZ, 0x3c, !PT ;  /* 0x0000000500057212 */ /* 0x000fc600078e3cff */
[----:B------:R-:W-:Y:S01]  /*1eda0*/  IMAD R7, R6, 0x8, R3 ;  /* 0x0000000806077824 */ /* 0x000fe200078e0203 */
[----:B------:R-:W-:-:S04]  /*1edb0*/  SHF.L.U32 R0, R5, 0x1f, RZ ;  /* 0x0000001f05007819 */ /* 0x000fc800000006ff */
[----:B------:R-:W0:Y:S02]  /*1edc0*/  SYNCS.PHASECHK.TRANS64.TRYWAIT P0, [R7+URZ], R0 ;  /* 0x00000000070075a7 */ /* 0x000e24000800017f */
[----:B0-----:R-:W-:Y:S05]  /*1edd0*/  @!P0 BRA `(.L_x_75) ;  /* 0x00000004000c8947 */ /* 0x001fea0003800000 */
.L_x_87:
[----:B0-----:R-:W-:-:S05]  /*1ede0*/  VIADD R0, R6, 0x1 ;  /* 0x0000000106007836 */ /* 0x001fca0000000000 */
[----:B------:R-:W-:-:S04]  /*1edf0*/  ISETP.NE.AND P0, PT, R0, 0x5, PT ;  /* 0x000000050000780c */ /* 0x000fc80003f05270 */
[----:B------:R-:W-:Y:S02]  /*1ee00*/  SEL R2, RZ, 0x1, P0 ;  /* 0x00000001ff027807 */ /* 0x000fe40000000000 */
[----:B------:R-:W-:Y:S02]  /*1ee10*/  SEL R4, R0, RZ, P0 ;  /* 0x000000ff00047207 */ /* 0x000fe40000000000 */
[----:B------:R-:W-:-:S03]  /*1ee20*/  LOP3.LUT R5, R5, R2, RZ, 0x3c, !PT ;  /* 0x0000000205057212 */ /* 0x000fc600078e3cff */
[----:B------:R-:W-:Y:S01]  /*1ee30*/  IMAD R7, R4, 0x8, R3 ;  /* 0x0000000804077824 */ /* 0x000fe200078e0203 */
[----:B------:R-:W-:-:S04]  /*1ee40*/  SHF.L.U32 R0, R5, 0x1f, RZ ;  /* 0x0000001f05007819 */ /* 0x000fc800000006ff */
[----:B------:R-:W0:Y:S02]  /*1ee50*/  SYNCS.PHASECHK.TRANS64.TRYWAIT P0, [R7+URZ], R0 ;  /* 0x00000000070075a7 */ /* 0x000e24000800017f */
[----:B0-----:R-:W-:Y:S05]  /*1ee60*/  @!P0 BRA `(.L_x_76) ;  /* 0x0000000000fc8947 */ /* 0x001fea0003800000 */
.L_x_88:
        /* <DEDUP_REMOVED lines=9> */
.L_x_89:
[----:B0-----:R-:W-:-:S05]  /*1ef00*/  VIADD R0, R4, 0x1 ;  /* 0x0000000104007836 */ /* 0x001fca0000000000 */
[----:B------:R-:W-:-:S04]  /*1ef10*/  ISETP.NE.AND P0, PT, R0, 0x5, PT ;  /* 0x000000050000780c */ /* 0x000fc80003f05270 */
[----:B------:R-:W-:Y:S02]  /*1ef20*/  SEL R2, RZ, 0x1, P0 ;  /* 0x00000001ff027807 */ /* 0x000fe40000000000 */
[----:B------:R-:W-:Y:S02]  /*1ef30*/  SEL R0, R0, RZ, P0 ;  /* 0x000000ff00007207 */ /* 0x000fe40000000000 */
[----:B------:R-:W-:-:S03]  /*1ef40*/  LOP3.LUT R2, R5, R2, RZ, 0x3c, !PT ;  /* 0x0000000205027212 */ /* 0x000fc600078e3cff */
[----:B------:R-:W-:Y:S01]  /*1ef50*/  IMAD R3, R0, 0x8, R3 ;  /* 0x0000000800037824 */ /* 0x000fe200078e0203 */
[----:B------:R-:W-:-:S07]  /*1ef60*/  SHF.L.U32 R0, R2, 0x1f, RZ ;  /* 0x0000001f02007819 */ /* 0x000fce00000006ff */
.L_x_78:
[----:B0-----:R0:W1:Y:S02]  /*1ef70*/  SYNCS.PHASECHK.TRANS64.TRYWAIT P0, [R3+URZ], R0 ;  /* 0x00000000030075a7 */ /* 0x001064000800017f */
[----:B-1----:R-:W-:Y:S05]  /*1ef80*/  @!P0 NANOSLEEP.SYNCS 0x989680 ;  /* 0x009896800000895d */ /* 0x002fea0003900000 */
[----:B------:R-:W1:Y:S02]  /*1ef90*/  @!P0 SYNCS.PHASECHK.TRANS64 P0, [R3+URZ], R0 ;  /* 0x00000000030085a7 */ /* 0x000e64000800007f */
[----:B-1----:R-:W-:Y:S05]  /*1efa0*/  @!P0 BRA `(.L_x_78) ;  /* 0xfffffffc00f08947 */ /* 0x002fea000383ffff */
.L_x_72:
[----:B------:R-:W-:Y:S05]  /*1efb0*/  BSYNC B0 ;  /* 0x0000000000007941 */ /* 0x000fea0003800000 */
.L_x_71:
[----:B------:R-:W-:Y:S05]  /*1efc0*/  EXIT ;  /* 0x000000000000794d */ /* 0x000fea0003800000 */
.L_x_21:
[----:B--2---:R2:W3:Y:S02]  /*1efd0*/  SYNCS.PHASECHK.TRANS64.TRYWAIT P1, [R3+URZ], R2 ;  /* 0x00000002030075a7 */ /* 0x0044e4000802017f */
[----:B---3--:R-:W-:Y:S05]  /*1efe0*/  @!P1 NANOSLEEP.SYNCS 0x989680 ;  /* 0x009896800000995d */ /* 0x008fea0003900000 */
[----:B------:R-:W3:Y:S02]  /*1eff0*/  @!P1 SYNCS.PHASECHK.TRANS64 P1, [R3+URZ], R2 ;  /* 0x00000002030095a7 */ /* 0x000ee4000802007f */
[----:B---3--:R-:W-:Y:S05]  /*1f000*/  @!P1 BRA `(.L_x_21) ;  /* 0xfffffffc00f09947 */ /* 0x008fea000383ffff */
[----:B------:R-:W-:Y:S05]  /*1f010*/  BRA `(.L_x_20) ;  /* 0xfffffe2400d47947 */ /* 0x000fea000383ffff */
.L_x_26:
[----:B-1----:R1:W2:Y:S02]  /*1f020*/  SYNCS.PHASECHK.TRANS64.TRYWAIT P1, [R4+URZ], R5 ;  /* 0x00000005040075a7 */ /* 0x0022a4000802017f */
[----:B--2---:R-:W-:Y:S05]  /*1f030*/  @!P1 NANOSLEEP.SYNCS 0x989680 ;  /* 0x009896800000995d */ /* 0x004fea0003900000 */
[----:B------:R-:W2:Y:S02]  /*1f040*/  @!P1 SYNCS.PHASECHK.TRANS64 P1, [R4+URZ], R5 ;  /* 0x00000005040095a7 */ /* 0x000ea4000802007f */
[----:B--2---:R-:W-:Y:S05]  /*1f050*/  @!P1 BRA `(.L_x_26) ;  /* 0xfffffffc00f09947 */ /* 0x004fea000383ffff */
[----:B------:R-:W-:Y:S05]  /*1f060*/  BRA `(.L_x_25) ;  /* 0xfffffe5400907947 */ /* 0x000fea000383ffff */
.L_x_59:
[----:B------:R-:W-:Y:S01]  /*1f070*/  BSSY B1, `(.L_x_79) ;  /* 0x0000006000017945 */ /* 0x000fe20003800000 */
[----:B------:R-:W-:-:S07]  /*1f080*/  IMAD.MOV.U32 R15, RZ, RZ, -0x1 ;  /* 0xffffffffff0f7424 */ /* 0x000fce00078e00ff */
[----:B------:R-:W-:Y:S05]  /*1f090*/  WARPSYNC.COLLECTIVE R15, `(.L_x_80) ;  /* 0x000000000f0c7348 */ /* 0x000fea0003c00000 */
[----:B------:R-:W-:Y:S02]  /*1f0a0*/  ELECT P6, UR62, PT ;  /* 0x00000000003e782f */ /* 0x000fe400038c0000 */
[----:B------:R-:W-:Y:S01]  /*1f0b0*/  MOV R14, UR62 ;  /* 0x0000003e000e7c02 */ /* 0x000fe20008000f00 */
[----:B------:R-:W-:Y:S10]  /*1f0c0*/  ENDCOLLECTIVE ;  /* 0x000000000000791b */ /* 0x000ff40003800000 */
.L_x_80:
[----:B------:R-:W-:Y:S05]  /*1f0d0*/  BSYNC B1 ;  /* 0x0000000000017941 */ /* 0x000fea0003800000 */
.L_x_79:
[----:B------:R-:W-:Y:S05]  /*1f0e0*/  BRA `(.L_x_81) ;  /* 0xffffffec00ec7947 */ /* 0x000fea000383ffff */
.L_x_62:
[----:B0-----:R0:W1:Y:S02]  /*1f0f0*/  SYNCS.PHASECHK.TRANS64.TRYWAIT P0, [R15+URZ+0x28], R12 ;  /* 0x0000280c0f0075a7 */ /* 0x001064000800017f */
[----:B-1----:R-:W-:Y:S05]  /*1f100*/  @!P0 NANOSLEEP.SYNCS 0x989680 ;  /* 0x009896800000895d */ /* 0x002fea0003900000 */
[----:B------:R-:W1:Y:S02]  /*1f110*/  @!P0 SYNCS.PHASECHK.TRANS64 P0, [R15+URZ+0x28], R12 ;  /* 0x0000280c0f0085a7 */ /* 0x000e64000800007f */
[----:B-1----:R-:W-:Y:S05]  /*1f120*/  @!P0 BRA `(.L_x_62) ;  /* 0xfffffffc00f08947 */ /* 0x002fea000383ffff */
[----:B------:R-:W-:Y:S05]  /*1f130*/  BRA `(.L_x_82) ;  /* 0xfffffff0001c7947 */ /* 0x000fea000383ffff */
.L_x_70:
[----:B------:R-:W-:Y:S01]  /*1f140*/  BSSY B0, `(.L_x_83) ;  /* 0x0000006000007945 */ /* 0x000fe20003800000 */
[----:B------:R-:W-:-:S07]  /*1f150*/  IMAD.MOV.U32 R15, RZ, RZ, -0x1 ;  /* 0xffffffffff0f7424 */ /* 0x000fce00078e00ff */
[----:B------:R-:W-:Y:S05]  /*1f160*/  WARPSYNC.COLLECTIVE R15, `(.L_x_84) ;  /* 0x000000000f0c7348 */ /* 0x000fea0003c00000 */
[----:B------:R-:W-:Y:S02]  /*1f170*/  ELECT P6, UR62, PT ;  /* 0x00000000003e782f */ /* 0x000fe400038c0000 */
[----:B------:R-:W-:Y:S01]  /*1f180*/  MOV R14, UR62 ;  /* 0x0000003e000e7c02 */ /* 0x000fe20008000f00 */
[----:B------:R-:W-:Y:S10]  /*1f190*/  ENDCOLLECTIVE ;  /* 0x000000000000791b */ /* 0x000ff40003800000 */
.L_x_84:
[----:B------:R-:W-:Y:S05]  /*1f1a0*/  BSYNC B0 ;  /* 0x0000000000007941 */ /* 0x000fea0003800000 */
.L_x_83:
[----:B------:R-:W-:Y:S05]  /*1f1b0*/  BRA `(.L_x_85) ;  /* 0xfffffff800a87947 */ /* 0x000fea000383ffff */
.L_x_74:
[----:B0-----:R0:W1:Y:S02]  /*1f1c0*/  SYNCS.PHASECHK.TRANS64.TRYWAIT P0, [R5+URZ], R2 ;  /* 0x00000002050075a7 */ /* 0x001064000800017f */
[----:B-1----:R-:W-:Y:S05]  /*1f1d0*/  @!P0 NANOSLEEP.SYNCS 0x989680 ;  /* 0x009896800000895d */ /* 0x002fea0003900000 */
[----:B------:R-:W1:Y:S02]  /*1f1e0*/  @!P0 SYNCS.PHASECHK.TRANS64 P0, [R5+URZ], R2 ;  /* 0x00000002050085a7 */ /* 0x000e64000800007f */
[----:B-1----:R-:W-:Y:S05]  /*1f1f0*/  @!P0 BRA `(.L_x_74) ;  /* 0xfffffffc00f08947 */ /* 0x002fea000383ffff */
[----:B------:R-:W-:Y:S05]  /*1f200*/  BRA `(.L_x_86) ;  /* 0xfffffff800d07947 */ /* 0x000fea000383ffff */
.L_x_75:
[----:B0-----:R0:W1:Y:S02]  /*1f210*/  SYNCS.PHASECHK.TRANS64.TRYWAIT P0, [R7+URZ], R0 ;  /* 0x00000000070075a7 */ /* 0x001064000800017f */
[----:B-1----:R-:W-:Y:S05]  /*1f220*/  @!P0 NANOSLEEP.SYNCS 0x989680 ;  /* 0x009896800000895d */ /* 0x002fea0003900000 */
[----:B------:R-:W1:Y:S02]  /*1f230*/  @!P0 SYNCS.PHASECHK.TRANS64 P0, [R7+URZ], R0 ;  /* 0x00000000070085a7 */ /* 0x000e64000800007f */
[----:B-1----:R-:W-:Y:S05]  /*1f240*/  @!P0 BRA `(.L_x_75) ;  /* 0xfffffffc00f08947 */ /* 0x002fea000383ffff */
[----:B------:R-:W-:Y:S05]  /*1f250*/  BRA `(.L_x_87) ;  /* 0xfffffff800e07947 */ /* 0x000fea000383ffff */
.L_x_76:
[----:B0-----:R0:W1:Y:S02]  /*1f260*/  SYNCS.PHASECHK.TRANS64.TRYWAIT P0, [R7+URZ], R0 ;  /* 0x00000000070075a7 */ /* 0x001064000800017f */
[----:B-1----:R-:W-:Y:S05]  /*1f270*/  @!P0 NANOSLEEP.SYNCS 0x989680 ;  /* 0x009896800000895d */ /* 0x002fea0003900000 */
[----:B------:R-:W1:Y:S02]  /*1f280*/  @!P0 SYNCS.PHASECHK.TRANS64 P0, [R7+URZ], R0 ;  /* 0x00000000070085a7 */ /* 0x000e64000800007f */
[----:B-1----:R-:W-:Y:S05]  /*1f290*/  @!P0 BRA `(.L_x_76) ;  /* 0xfffffffc00f08947 */ /* 0x002fea000383ffff */
[----:B------:R-:W-:Y:S05]  /*1f2a0*/  BRA `(.L_x_88) ;  /* 0xfffffff800f07947 */ /* 0x000fea000383ffff */
.L_x_77:
[----:B0-----:R0:W1:Y:S02]  /*1f2b0*/  SYNCS.PHASECHK.TRANS64.TRYWAIT P0, [R7+URZ], R0 ;  /* 0x00000000070075a7 */ /* 0x001064000800017f */
[----:B-1----:R-:W-:Y:S05]  /*1f2c0*/  @!P0 NANOSLEEP.SYNCS 0x989680 ;  /* 0x009896800000895d */ /* 0x002fea0003900000 */
[----:B------:R-:W1:Y:S02]  /*1f2d0*/  @!P0 SYNCS.PHASECHK.TRANS64 P0, [R7+URZ], R0 ;  /* 0x00000000070085a7 */ /* 0x000e64000800007f */
[----:B-1----:R-:W-:Y:S05]  /*1f2e0*/  @!P0 BRA `(.L_x_77) ;  /* 0xfffffffc00f08947 */ /* 0x002fea000383ffff */
[----:B------:R-:W-:Y:S05]  /*1f2f0*/  BRA `(.L_x_89) ;  /* 0xfffffffc00007947 */ /* 0x000fea000383ffff */
.L_x_90:
[----:B------:R-:W-:-:S00]  /*1f300*/  BRA `(.L_x_90) ;  /* 0xfffffffc00fc7947 */ /* 0x000fc0000383ffff */
[----:B------:R-:W-:-:S00]  /*1f310*/  NOP ;  /* 0x0000000000007918 */ /* 0x000fc00000000000 */
        /* <DEDUP_REMOVED lines=14> */
.L_x_91:


//--------------------- .nv.global.init           --------------------------
	.section	.nv.global.init,"aw",@progbits
.nv.global.init:
	.type		$str$22,@object
	.size		$str$22,($str$23 - $str$22)
$str$22:
        /*0000*/ 	.byte	0x6b, 0x5f, 0x74, 0x69, 0x6c, 0x65, 0x5f, 0x63, 0x6f, 0x75, 0x6e, 0x74, 0x20, 0x3e, 0x3d, 0x20
        /*0010*/ 	.byte	0x31, 0x00
	.type		$str$23,@object
	.size		$str$23,(__unnamed_1 - $str$23)
$str$23:
        /*0012*/ 	.byte	0x2f, 0x74, 0x6d, 0x70, 0x2f, 0x63, 0x75, 0x74, 0x6c, 0x61, 0x73, 0x73, 0x5f, 0x73, 0x77, 0x65
        /*0022*/ 	.byte	0x65, 0x70, 0x5f, 0x73, 0x72, 0x63, 0x2f, 0x69, 0x6e, 0x63, 0x6c, 0x75, 0x64, 0x65, 0x2f, 0x63
        /*0032*/ 	.byte	0x75, 0x74, 0x6c, 0x61, 0x73, 0x73, 0x2f, 0x67, 0x65, 0x6d, 0x6d, 0x2f, 0x63, 0x6f, 0x6c, 0x6c
        /*0042*/ 	.byte	0x65, 0x63, 0x74, 0x69, 0x76, 0x65, 0x2f, 0x73, 0x6d, 0x39, 0x30, 0x5f, 0x6d, 0x6d, 0x61, 0x5f
        /*0052*/ 	.byte	0x74, 0x6d, 0x61, 0x5f, 0x67, 0x6d, 0x6d, 0x61, 0x5f, 0x73, 0x73, 0x5f, 0x77, 0x61, 0x72, 0x70
        /*0062*/ 	.byte	0x73, 0x70, 0x65, 0x63, 0x69, 0x61, 0x6c, 0x69, 0x7a, 0x65, 0x64, 0x2e, 0x68, 0x70, 0x70, 0x00
	.type		__unnamed_1,@object
	.size		__unnamed_1,(.L_0 - __unnamed_1)
__unnamed_1:
        /* <DEDUP_REMOVED lines=173> */
        /*0b42*/ 	.byte	0x3a, 0x3a, 0x69, 0x64, 0x65, 0x6e, 0x74, 0x69, 0x74, 0x79, 0x5d, 0x00
.L_0:


//--------------------- .nv.shared._ZN7cutlass13device_kernelINS_4gemm6kernel13GemmUniversalIN4cute5tupleIJiiiiEEENS1_10collective13CollectiveMmaINS1_34MainloopSm90TmaGmmaWarpSpecializedILi5ENS5_IJNS4_1CILi2EEENSA_ILi1EEESC_EEENS1_35KernelTmaWarpSpecializedCooperativeEEENS5_IJNSA_ILi384EEENSA_ILi256EEENSA_ILi64EEEEEEaNS5_IJlSC_lEEEaSK_NS4_8TiledMMAINS4_8MMA_AtomIJNS4_4SM904GMMA27MMA_64x256x32_S32S8S8_SS_TNEEEENS4_6LayoutISD_NS5_IJSC_NSA_ILi0EEESS_EEEEENS5_IJNS4_10UnderscoreESV_SV_EEEEENS4_13SM90_TMA_LOADENS4_14ComposedLayoutINS4_7SwizzleILi2ELi4ELi3EEENS4_18smem_ptr_flag_bitsILi8EEENSR_INS5_IJNSA_ILi8EEESI_EEENS5_IJSI_SC_EEEEEEEvNS4_8identityENS4_23SM90_TMA_LOAD_MULTICASTES18_vS19_EENS_8epilogue10collective6detail29Sm90TmaWarpSpecializedAdapterINS1D_15DefaultEpilogueIaSK_SK_NS1C_6thread17LinearCombinationIaLi1EiiLNS1H_9ScaleType4KindE0ELNS_15FloatRoundStyleE2EaEENS1_15EpilogueDefaultEEEEEvvEEEEvNT_6ParamsE --------------------------
	.section	.nv.shared._ZN7cutlass13device_kernelINS_4gemm6kernel13GemmUniversalIN4cute5tupleIJiiiiEEENS1_10collective13CollectiveMmaINS1_34MainloopSm90TmaGmmaWarpSpecializedILi5ENS5_IJNS4_1CILi2EEENSA_ILi1EEESC_EEENS1_35KernelTmaWarpSpecializedCooperativeEEENS5_IJNSA_ILi384EEENSA_ILi256EEENSA_ILi64EEEEEEaNS5_IJlSC_lEEEaSK_NS4_8TiledMMAINS4_8MMA_AtomIJNS4_4SM904GMMA27MMA_64x256x32_S32S8S8_SS_TNEEEENS4_6LayoutISD_NS5_IJSC_NSA_ILi0EEESS_EEEEENS5_IJNS4_10UnderscoreESV_SV_EEEEENS4_13SM90_TMA_LOADENS4_14ComposedLayoutINS4_7SwizzleILi2ELi4ELi3EEENS4_18smem_ptr_flag_bitsILi8EEENSR_INS5_IJNSA_ILi8EEESI_EEENS5_IJSI_SC_EEEEEEEvNS4_8identityENS4_23SM90_TMA_LOAD_MULTICASTES18_vS19_EENS_8epilogue10collective6detail29Sm90TmaWarpSpecializedAdapterINS1D_15DefaultEpilogueIaSK_SK_NS1C_6thread17LinearCombinationIaLi1EiiLNS1H_9ScaleType4KindE0ELNS_15FloatRoundStyleE2EaEENS1_15EpilogueDefaultEEEEEvvEEEEvNT_6ParamsE,"aw",@nobits
	.sectionflags	@""
	.align	16
	.zero		1024


//--------------------- .nv.shared.reserved.0     --------------------------
	.section	.nv.shared.reserved.0,"aw",@nobits
	.weak		__nv_reservedSMEM_offset_0_alias
	.size		__nv_reservedSMEM_offset_0_alias, 0, 0
	.other		__nv_reservedSMEM_offset_0_alias,@"STO_CUDA_RESERVED_SHARED STV_DEFAULT"
__nv_reservedSMEM_offset_0_alias:
	.zero		0


//--------------------- .nv.global                --------------------------
	.section	.nv.global,"aw",@nobits
.nv.global:
	.type		_ZN40_INTERNAL_8a63653c_4_k_cu_70c1e31e_160954cute1_E,@object
	.size		_ZN40_INTERNAL_8a63653c_4_k_cu_70c1e31e_160954cute1_E,(_ZN40_INTERNAL_8a63653c_4_k_cu_70c1e31e_160954cuda3std3__45__cpo6cbeginE - _ZN40_INTERNAL_8a63653c_4_k_cu_70c1e31e_160954cute1_E)
_ZN40_INTERNAL_8a63653c_4_k_cu_70c1e31e_160954cute1_E:
	.zero		1
	.type		_ZN40_INTERNAL_8a63653c_4_k_cu_70c1e31e_160954cuda3std3__45__cpo6cbeginE,@object
	.size		_ZN40_INTERNAL_8a63653c_4_k_cu_70c1e31e_160954cuda3std3__45__cpo6cbeginE,(_ZN40_INTERNAL_8a63653c_4_k_cu_70c1e31e_160954cuda3std3__48in_placeE - _ZN40_INTERNAL_8a63653c_4_k_cu_70c1e31e_160954cuda3std3__45__cpo6cbeginE)
_ZN40_INTERNAL_8a63653c_4_k_cu_70c1e31e_160954cuda3std3__45__cpo6cbeginE:
	.zero		1
	.type		_ZN40_INTERNAL_8a63653c_4_k_cu_70c1e31e_160954cuda3std3__48in_placeE,@object
	.size		_ZN40_INTERNAL_8a63653c_4_k_cu_70c1e31e_160954cuda3std3__48in_placeE,(_ZN40_INTERNAL_8a63653c_4_k_cu_70c1e31e_160954cuda3std6ranges3__45__cpo9iter_moveE - _ZN40_INTERNAL_8a63653c_4_k_cu_70c1e31e_160954cuda3std3__48in_placeE)
_ZN40_INTERNAL_8a63653c_4_k_cu_70c1e31e_160954cuda3std3__48in_placeE:
	.zero		1
	.type		_ZN40_INTERNAL_8a63653c_4_k_cu_70c1e31e_160954cuda3std6ranges3__45__cpo9iter_moveE,@object
	.size		_ZN40_INTERNAL_8a63653c_4_k_cu_70c1e31e_160954cuda3std6ranges3__45__cpo9iter_moveE,(_ZN40_INTERNAL_8a63653c_4_k_cu_70c1e31e_160954cuda3std3__45__cpo5beginE - _ZN40_INTERNAL_8a63653c_4_k_cu_70c1e31e_160954cuda3std6ranges3__45__cpo9iter_moveE)
_ZN40_INTERNAL_8a63653c_4_k_cu_70c1e31e_160954cuda3std6ranges3__45__cpo9iter_moveE:
	.zero		1
	.type		_ZN40_INTERNAL_8a63653c_4_k_cu_70c1e31e_160954cuda3std3__45__cpo5beginE,@object
	.size		_ZN40_INTERNAL_8a63653c_4_k_cu_70c1e31e_160954cuda3std3__45__cpo5beginE,(_ZN40_INTERNAL_8a63653c_4_k_cu_70c1e31e_160954cuda3std3__442_GLOBAL__N__8a63653c_4_k_cu_70c1e31e_160956ignoreE - _ZN40_INTERNAL_8a63653c_4_k_cu_70c1e31e_160954cuda3std3__45__cpo5beginE)
_ZN40_INTERNAL_8a63653c_4_k_cu_70c1e31e_160954cuda3std3__45__cpo5beginE:
	.zero		1
	.type		_ZN40_INTERNAL_8a63653c_4_k_cu_70c1e31e_160954cuda3std3__442_GLOBAL__N__8a63653c_4_k_cu_70c1e31e_160956ignoreE,@object
	.size		_ZN40_INTERNAL_8a63653c_4_k_cu_70c1e31e_160954cuda3std3__442_GLOBAL__N__8a63653c_4_k_cu_70c1e31e_160956ignoreE,(_ZN40_INTERNAL_8a63653c_4_k_cu_70c1e31e_160954cute7productE - _ZN40_INTERNAL_8a63653c_4_k_cu_70c1e31e_160954cuda3std3__442_GLOBAL__N__8a63653c_4_k_cu_70c1e31e_160956ignoreE)
_ZN40_INTERNAL_8a63653c_4_k_cu_70c1e31e_160954cuda3std3__442_GLOBAL__N__8a63653c_4_k_cu_70c1e31e_160956ignoreE:
	.zero		1
	.type		_ZN40_INTERNAL_8a63653c_4_k_cu_70c1e31e_160954cute7productE,@object
	.size		_ZN40_INTERNAL_8a63653c_4_k_cu_70c1e31e_160954cute7productE,(_ZN40_INTERNAL_8a63653c_4_k_cu_70c1e31e_160954cuda3std3__45__cpo3endE - _ZN40_INTERNAL_8a63653c_4_k_cu_70c1e31e_160954cute7productE)
_ZN40_INTERNAL_8a63653c_4_k_cu_70c1e31e_160954cute7productE:
	.zero		1
	.type		_ZN40_INTERNAL_8a63653c_4_k_cu_70c1e31e_160954cuda3std3__45__cpo3endE,@object
	.size		_ZN40_INTERNAL_8a63653c_4_k_cu_70c1e31e_160954cuda3std3__45__cpo3endE,(_ZN40_INTERNAL_8a63653c_4_k_cu_70c1e31e_160954cuda3std3__419piecewise_constructE - _ZN40_INTERNAL_8a63653c_4_k_cu_70c1e31e_160954cuda3std3__45__cpo3endE)
_ZN40_INTERNAL_8a63653c_4_k_cu_70c1e31e_160954cuda3std3__45__cpo3endE:
	.zero		1
	.type		_ZN40_INTERNAL_8a63653c_4_k_cu_70c1e31e_160954cuda3std3__419piecewise_constructE,@object
	.size		_ZN40_INTERNAL_8a63653c_4_k_cu_70c1e31e_160954cuda3std3__419piecewise_constructE,(_ZN40_INTERNAL_8a63653c_4_k_cu_70c1e31e_160954cuda3std3__45__cpo4cendE - _ZN40_INTERNAL_8a63653c_4_k_cu_70c1e31e_160954cuda3std3__419piecewise_constructE)
_ZN40_INTERNAL_8a63653c_4_k_cu_70c1e31e_160954cuda3std3__419piecewise_constructE:
	.zero		1
	.type		_ZN40_INTERNAL_8a63653c_4_k_cu_70c1e31e_160954cuda3std3__45__cpo4cendE,@object
	.size		_ZN40_INTERNAL_8a63653c_4_k_cu_70c1e31e_160954cuda3std3__45__cpo4cendE,(_ZN40_INTERNAL_8a63653c_4_k_cu_70c1e31e_160954cuda3std6ranges3__45__cpo4swapE - _ZN40_INTERNAL_8a63653c_4_k_cu_70c1e31e_160954cuda3std3__45__cpo4cendE)
_ZN40_INTERNAL_8a63653c_4_k_cu_70c1e31e_160954cuda3std3__45__cpo4cendE:
	.zero		1
	.type		_ZN40_INTERNAL_8a63653c_4_k_cu_70c1e31e_160954cuda3std6ranges3__45__cpo4swapE,@object
	.size		_ZN40_INTERNAL_8a63653c_4_k_cu_70c1e31e_160954cuda3std6ranges3__45__cpo4swapE,(.L_8 - _ZN40_INTERNAL_8a63653c_4_k_cu_70c1e31e_160954cuda3std6ranges3__45__cpo4swapE)
_ZN40_INTERNAL_8a63653c_4_k_cu_70c1e31e_160954cuda3std6ranges3__45__cpo4swapE:
	.zero		1
.L_8:


//--------------------- .nv.constant0._ZN7cutlass13device_kernelINS_4gemm6kernel13GemmUniversalIN4cute5tupleIJiiiiEEENS1_10collective13CollectiveMmaINS1_34MainloopSm90TmaGmmaWarpSpecializedILi5ENS5_IJNS4_1CILi2EEENSA_ILi1EEESC_EEENS1_35KernelTmaWarpSpecializedCooperativeEEENS5_IJNSA_ILi384EEENSA_ILi256EEENSA_ILi64EEEEEEaNS5_IJlSC_lEEEaSK_NS4_8TiledMMAINS4_8MMA_AtomIJNS4_4SM904GMMA27MMA_64x256x32_S32S8S8_SS_TNEEEENS4_6LayoutISD_NS5_IJSC_NSA_ILi0EEESS_EEEEENS5_IJNS4_10UnderscoreESV_SV_EEEEENS4_13SM90_TMA_LOADENS4_14ComposedLayoutINS4_7SwizzleILi2ELi4ELi3EEENS4_18smem_ptr_flag_bitsILi8EEENSR_INS5_IJNSA_ILi8EEESI_EEENS5_IJSI_SC_EEEEEEEvNS4_8identityENS4_23SM90_TMA_LOAD_MULTICASTES18_vS19_EENS_8epilogue10collective6detail29Sm90TmaWarpSpecializedAdapterINS1D_15DefaultEpilogueIaSK_SK_NS1C_6thread17LinearCombinationIaLi1EiiLNS1H_9ScaleType4KindE0ELNS_15FloatRoundStyleE2EaEENS1_15EpilogueDefaultEEEEEvvEEEEvNT_6ParamsE --------------------------
	.section	.nv.constant0._ZN7cutlass13device_kernelINS_4gemm6kernel13GemmUniversalIN4cute5tupleIJiiiiEEENS1_10collective13CollectiveMmaINS1_34MainloopSm90TmaGmmaWarpSpecializedILi5ENS5_IJNS4_1CILi2EEENSA_ILi1EEESC_EEENS1_35KernelTmaWarpSpecializedCooperativeEEENS5_IJNSA_ILi384EEENSA_ILi256EEENSA_ILi64EEEEEEaNS5_IJlSC_lEEEaSK_NS4_8TiledMMAINS4_8MMA_AtomIJNS4_4SM904GMMA27MMA_64x256x32_S32S8S8_SS_TNEEEENS4_6LayoutISD_NS5_IJSC_NSA_ILi0EEESS_EEEEENS5_IJNS4_10UnderscoreESV_SV_EEEEENS4_13SM90_TMA_LOADENS4_14ComposedLayoutINS4_7SwizzleILi2ELi4ELi3EEENS4_18smem_ptr_flag_bitsILi8EEENSR_INS5_IJNSA_ILi8EEESI_EEENS5_IJSI_SC_EEEEEEEvNS4_8identityENS4_23SM90_TMA_LOAD_MULTICASTES18_vS19_EENS_8epilogue10collective6detail29Sm90TmaWarpSpecializedAdapterINS1D_15DefaultEpilogueIaSK_SK_NS1C_6thread17LinearCombinationIaLi1EiiLNS1H_9ScaleType4KindE0ELNS_15FloatRoundStyleE2EaEENS1_15EpilogueDefaultEEEEEvvEEEEvNT_6ParamsE,"a",@progbits
	.sectionflags	@""
	.align	4
.nv.constant0._ZN7cutlass13device_kernelINS_4gemm6kernel13GemmUniversalIN4cute5tupleIJiiiiEEENS1_10collective13CollectiveMmaINS1_34MainloopSm90TmaGmmaWarpSpecializedILi5ENS5_IJNS4_1CILi2EEENSA_ILi1EEESC_EEENS1_35KernelTmaWarpSpecializedCooperativeEEENS5_IJNSA_ILi384EEENSA_ILi256EEENSA_ILi64EEEEEEaNS5_IJlSC_lEEEaSK_NS4_8TiledMMAINS4_8MMA_AtomIJNS4_4SM904GMMA27MMA_64x256x32_S32S8S8_SS_TNEEEENS4_6LayoutISD_NS5_IJSC_NSA_ILi0EEESS_EEEEENS5_IJNS4_10UnderscoreESV_SV_EEEEENS4_13SM90_TMA_LOADENS4_14ComposedLayoutINS4_7SwizzleILi2ELi4ELi3EEENS4_18smem_ptr_flag_bitsILi8EEENSR_INS5_IJNSA_ILi8EEESI_EEENS5_IJSI_SC_EEEEEEEvNS4_8identityENS4_23SM90_TMA_LOAD_MULTICASTES18_vS19_EENS_8epilogue10collective6detail29Sm90TmaWarpSpecializedAdapterINS1D_15DefaultEpilogueIaSK_SK_NS1C_6thread17LinearCombinationIaLi1EiiLNS1H_9ScaleType4KindE0ELNS_15FloatRoundStyleE2EaEENS1_15EpilogueDefaultEEEEEvvEEEEvNT_6ParamsE:
	.zero		1664


//--------------------- SYMBOLS --------------------------

	.type		.nv.reservedSmem.offset0,@object
	.size		.nv.reservedSmem.offset0,0x4
	.type		__assertfail,@function
